	.target	sm_100

	.elftype	@"ET_EXEC"


//--------------------- .note.nv.tkinfo           --------------------------
	.section	.note.nv.tkinfo,"",@"SHT_NOTE"
	.sectionflags	@"SHF_NOTE_NV_TKINFO"
	.tkinfo
        /*0018*/ 	.word	0x00000081
        /*0030*/ 	.string	""
        /*0030*/ 	.string	"ptxas"
        /*0030*/ 	.string	"Cuda compilation tools, release 12.9, V12.9.86"
        /*0030*/ 	.string	"Build cuda_12.9.r12.9/compiler.36037853_0"
        /*0030*/ 	.string	"-regUsageLevel 10 -arch sm_100f -m 64 "



//--------------------- .note.nv.cuver            --------------------------
	.section	.note.nv.cuver,"",@"SHT_NOTE"
	.sectionflags	@"SHF_NOTE_NV_CUVER"
        /*0018*/ 	.short	0x0001
        /*001a*/ 	.short	0x0064
        /*001c*/ 	.short	0x0001
        /*001e*/ 	.short	0x0000
        /*0020*/ 	.short	0x0001
        /*0022*/ 	.short	0x0000


//--------------------- .nv.info                  --------------------------
	.section	.nv.info,"",@"SHT_CUDA_INFO"
	.align	4


	//----- nvinfo : EIATTR_REGCOUNT
	.align		4
        /*0000*/ 	.byte	0x04, 0x2f
        /*0002*/ 	.short	(.L_15 - .L_14)
	.align		4
.L_14:
        /*0004*/ 	.word	index@(_ZN9deep_gemm24sm100_fp8_gemm_1d1d_implILN4cute4UMMA5MajorE0ELS3_0ELj0ELj7168ELj2048ELj128ELj160ELj128ELj64ELj128ELj128ELj64ELj5ELj128ELj128ELj1ELb0ELj135ELNS_8GemmTypeE1ELb0EN7cutlass10bfloat16_tENS_16EpilogueIdentityEEEvPijjj14CUtensorMap_stS9_S9_S9_S9_)
        /*0008*/ 	.word	0x00000038


	//----- nvinfo : EIATTR_FRAME_SIZE
	.align		4
.L_15:
        /*000c*/ 	.byte	0x04, 0x11
        /*000e*/ 	.short	(.L_17 - .L_16)
	.align		4
.L_16:
        /*0010*/ 	.word	index@($__internal_3_$__cuda_sm20_div_u16)
        /*0014*/ 	.word	0x00000000


	//----- nvinfo : EIATTR_FRAME_SIZE
	.align		4
.L_17:
        /*0018*/ 	.byte	0x04, 0x11
        /*001a*/ 	.short	(.L_19 - .L_18)
	.align		4
.L_18:
        /*001c*/ 	.word	index@($__internal_2_$__cuda_sm10x_tcgen05_guardrail_trap_unallocated_columns_being_dealloced)
        /*0020*/ 	.word	0x00000000


	//----- nvinfo : EIATTR_FRAME_SIZE
	.align		4
.L_19:
        /*0024*/ 	.byte	0x04, 0x11
        /*0026*/ 	.short	(.L_21 - .L_20)
	.align		4
.L_20:
        /*0028*/ 	.word	index@($__internal_1_$__cuda_sm10x_tcgen05_guardrail_trap_phase_invalid_during_alloc)
        /*002c*/ 	.word	0x00000000


	//----- nvinfo : EIATTR_FRAME_SIZE
	.align		4
.L_21:
        /*0030*/ 	.byte	0x04, 0x11
        /*0032*/ 	.short	(.L_23 - .L_22)
	.align		4
.L_22:
        /*0034*/ 	.word	index@($__internal_0_$__cuda_sm10x_tcgen05_guardrail_trap_col_being_dealloced_not_returned_by_alloc)
        /*0038*/ 	.word	0x00000000


	//----- nvinfo : EIATTR_FRAME_SIZE
	.align		4
.L_23:
        /*003c*/ 	.byte	0x04, 0x11
        /*003e*/ 	.short	(.L_25 - .L_24)
	.align		4
.L_24:
        /*0040*/ 	.word	index@(_ZN9deep_gemm24sm100_fp8_gemm_1d1d_implILN4cute4UMMA5MajorE0ELS3_0ELj0ELj7168ELj2048ELj128ELj160ELj128ELj64ELj128ELj128ELj64ELj5ELj128ELj128ELj1ELb0ELj135ELNS_8GemmTypeE1ELb0EN7cutlass10bfloat16_tENS_16EpilogueIdentityEEEvPijjj14CUtensorMap_stS9_S9_S9_S9_)
        /*0044*/ 	.word	0x00000000


	//----- nvinfo : EIATTR_MIN_STACK_SIZE
	.align		4
.L_25:
        /*0048*/ 	.byte	0x04, 0x12
        /*004a*/ 	.short	(.L_27 - .L_26)
	.align		4
.L_26:
        /*004c*/ 	.word	index@(_ZN9deep_gemm24sm100_fp8_gemm_1d1d_implILN4cute4UMMA5MajorE0ELS3_0ELj0ELj7168ELj2048ELj128ELj160ELj128ELj64ELj128ELj128ELj64ELj5ELj128ELj128ELj1ELb0ELj135ELNS_8GemmTypeE1ELb0EN7cutlass10bfloat16_tENS_16EpilogueIdentityEEEvPijjj14CUtensorMap_stS9_S9_S9_S9_)
        /*0050*/ 	.word	0x00000000
.L_27:


//--------------------- .nv.info._ZN9deep_gemm24sm100_fp8_gemm_1d1d_implILN4cute4UMMA5MajorE0ELS3_0ELj0ELj7168ELj2048ELj128ELj160ELj128ELj64ELj128ELj128ELj64ELj5ELj128ELj128ELj1ELb0ELj135ELNS_8GemmTypeE1ELb0EN7cutlass10bfloat16_tENS_16EpilogueIdentityEEEvPijjj14CUtensorMap_stS9_S9_S9_S9_ --------------------------
	.section	.nv.info._ZN9deep_gemm24sm100_fp8_gemm_1d1d_implILN4cute4UMMA5MajorE0ELS3_0ELj0ELj7168ELj2048ELj128ELj160ELj128ELj64ELj128ELj128ELj64ELj5ELj128ELj128ELj1ELb0ELj135ELNS_8GemmTypeE1ELb0EN7cutlass10bfloat16_tENS_16EpilogueIdentityEEEvPijjj14CUtensorMap_stS9_S9_S9_S9_,"",@"SHT_CUDA_INFO"
	.sectionflags	@""
	.align	4


	//----- nvinfo : EIATTR_CUDA_API_VERSION
	.align		4
        /*0000*/ 	.byte	0x04, 0x37
        /*0002*/ 	.short	(.L_29 - .L_28)
.L_28:
        /*0004*/ 	.word	0x00000081


	//----- nvinfo : EIATTR_KPARAM_INFO
	.align		4
.L_29:
        /*0008*/ 	.byte	0x04, 0x17
        /*000a*/ 	.short	(.L_31 - .L_30)
.L_30:
        /*000c*/ 	.word	0x00000000
        /*0010*/ 	.short	0x0008
        /*0012*/ 	.short	0x0240
        /*0014*/ 	.byte	0x00, 0xf0, 0x01, 0x02


	//----- nvinfo : EIATTR_KPARAM_INFO
	.align		4
.L_31:
        /*0018*/ 	.byte	0x04, 0x17
        /*001a*/ 	.short	(.L_33 - .L_32)
.L_32:
        /*001c*/ 	.word	0x00000000
        /*0020*/ 	.short	0x0007
        /*0022*/ 	.short	0x01c0
        /*0024*/ 	.byte	0x00, 0xf0, 0x01, 0x02


	//----- nvinfo : EIATTR_KPARAM_INFO
	.align		4
.L_33:
        /*0028*/ 	.byte	0x04, 0x17
        /*002a*/ 	.short	(.L_35 - .L_34)
.L_34:
        /*002c*/ 	.word	0x00000000
        /*0030*/ 	.short	0x0006
        /*0032*/ 	.short	0x0140
        /*0034*/ 	.byte	0x00, 0xf0, 0x01, 0x02


	//----- nvinfo : EIATTR_KPARAM_INFO
	.align		4
.L_35:
        /*0038*/ 	.byte	0x04, 0x17
        /*003a*/ 	.short	(.L_37 - .L_36)
.L_36:
        /*003c*/ 	.word	0x00000000
        /*0040*/ 	.short	0x0005
        /*0042*/ 	.short	0x00c0
        /*0044*/ 	.byte	0x00, 0xf0, 0x01, 0x02


	//----- nvinfo : EIATTR_KPARAM_INFO
	.align		4
.L_37:
        /*0048*/ 	.byte	0x04, 0x17
        /*004a*/ 	.short	(.L_39 - .L_38)
.L_38:
        /*004c*/ 	.word	0x00000000
        /*0050*/ 	.short	0x0004
        /*0052*/ 	.short	0x0040
        /*0054*/ 	.byte	0x00, 0xf0, 0x01, 0x02


	//----- nvinfo : EIATTR_KPARAM_INFO
	.align		4
.L_39:
        /*0058*/ 	.byte	0x04, 0x17
        /*005a*/ 	.short	(.L_41 - .L_40)
.L_40:
        /*005c*/ 	.word	0x00000000
        /*0060*/ 	.short	0x0003
        /*0062*/ 	.short	0x0010
        /*0064*/ 	.byte	0x00, 0xf0, 0x11, 0x00


	//----- nvinfo : EIATTR_KPARAM_INFO
	.align		4
.L_41:
        /*0068*/ 	.byte	0x04, 0x17
        /*006a*/ 	.short	(.L_43 - .L_42)
.L_42:
        /*006c*/ 	.word	0x00000000
        /*0070*/ 	.short	0x0002
        /*0072*/ 	.short	0x000c
        /*0074*/ 	.byte	0x00, 0xf0, 0x11, 0x00


	//----- nvinfo : EIATTR_KPARAM_INFO
	.align		4
.L_43:
        /*0078*/ 	.byte	0x04, 0x17
        /*007a*/ 	.short	(.L_45 - .L_44)
.L_44:
        /*007c*/ 	.word	0x00000000
        /*0080*/ 	.short	0x0001
        /*0082*/ 	.short	0x0008
        /*0084*/ 	.byte	0x00, 0xf0, 0x11, 0x00


	//----- nvinfo : EIATTR_KPARAM_INFO
	.align		4
.L_45:
        /*0088*/ 	.byte	0x04, 0x17
        /*008a*/ 	.short	(.L_47 - .L_46)
.L_46:
        /*008c*/ 	.word	0x00000000
        /*0090*/ 	.short	0x0000
        /*0092*/ 	.short	0x0000
        /*0094*/ 	.byte	0x00, 0xf5, 0x21, 0x00


	//----- nvinfo : EIATTR_AT_ENTRY_FRAGMENTS
	.align		4
.L_47:
        /*0098*/ 	.byte	0x04, 0x4f
        /*009a*/ 	.short	(.L_49 - .L_48)


	//   ....[0]....
.L_48:
        /*009c*/ 	.word	0x00000004


	//----- nvinfo : EIATTR_RESERVED_SMEM_USED
	.align		4
.L_49:
        /*00a0*/ 	.byte	0x01, 0x41
	.zero		2


	//----- nvinfo : EIATTR_SPARSE_MMA_MASK
	.align		4
        /*00a4*/ 	.byte	0x03, 0x50
        /*00a6*/ 	.short	0x0000


	//----- nvinfo : EIATTR_TCGEN05_1CTA_USED
	.align		4
        /*00a8*/ 	.byte	0x01, 0x51
	.zero		2


	//----- nvinfo : EIATTR_MAXREG_COUNT
	.align		4
        /*00ac*/ 	.byte	0x03, 0x1b
        /*00ae*/ 	.short	0x00ff


	//----- nvinfo : EIATTR_NUM_BARRIERS
	.align		4
        /*00b0*/ 	.byte	0x02, 0x4c
        /*00b2*/ 	.byte	0x09
	.zero		1


	//----- nvinfo : EIATTR_INT_WARP_WIDE_INSTR_OFFSETS
	.align		4
        /*00b4*/ 	.byte	0x04, 0x31
        /*00b6*/ 	.short	(.L_51 - .L_50)


	//   ....[0]....
.L_50:
        /*00b8*/ 	.word	0x00005a50


	//   ....[1]....
        /*00bc*/ 	.word	0x00005a70


	//----- nvinfo : EIATTR_COOP_GROUP_MASK_REGIDS
	.align		4
.L_51:
        /*00c0*/ 	.byte	0x04, 0x29
        /*00c2*/ 	.short	(.L_53 - .L_52)


	//   ....[0]....
.L_52:
        /*00c4*/ 	.word	0xffffffff


	//   ....[1]....
        /*00c8*/ 	.word	0xffffffff


	//   ....[2]....
        /*00cc*/ 	.word	0xffffffff


	//   ....[3]....
        /*00d0*/ 	.word	0xffffffff


	//   ....[4]....
        /*00d4*/ 	.word	0xffffffff


	//   ....[5]....
        /*00d8*/ 	.word	0xffffffff


	//   ....[6]....
        /*00dc*/ 	.word	0xffffffff


	//   ....[7]....
        /*00e0*/ 	.word	0xffffffff


	//   ....[8]....
        /*00e4*/ 	.word	0xffffffff


	//   ....[9]....
        /*00e8*/ 	.word	0xffffffff


	//   ....[10]....
        /*00ec*/ 	.word	0xffffffff


	//   ....[11]....
        /*00f0*/ 	.word	0xffffffff


	//   ....[12]....
        /*00f4*/ 	.word	0xffffffff


	//   ....[13]....
        /*00f8*/ 	.word	0xffffffff


	//----- nvinfo : EIATTR_COOP_GROUP_INSTR_OFFSETS
	.align		4
.L_53:
        /*00fc*/ 	.byte	0x04, 0x28
        /*00fe*/ 	.short	(.L_55 - .L_54)


	//   ....[0]....
.L_54:
        /*0100*/ 	.word	0x00000030


	//   ....[1]....
        /*0104*/ 	.word	0x000004a0


	//   ....[2]....
        /*0108*/ 	.word	0x00000760


	//   ....[3]....
        /*010c*/ 	.word	0x00000ba0


	//   ....[4]....
        /*0110*/ 	.word	0x00000c50


	//   ....[5]....
        /*0114*/ 	.word	0x00000d00


	//   ....[6]....
        /*0118*/ 	.word	0x00001320


	//   ....[7]....
        /*011c*/ 	.word	0x00001340


	//   ....[8]....
        /*0120*/ 	.word	0x00001360


	//   ....[9]....
        /*0124*/ 	.word	0x000015b0


	//   ....[10]....
        /*0128*/ 	.word	0x000015e0


	//   ....[11]....
        /*012c*/ 	.word	0x00001600


	//   ....[12]....
        /*0130*/ 	.word	0x00005970


	//   ....[13]....
        /*0134*/ 	.word	0x00005b30


	//----- nvinfo : EIATTR_VRC_CTA_INIT_COUNT
	.align		4
.L_55:
        /*0138*/ 	.byte	0x02, 0x4a
        /*013a*/ 	.byte	0x80
	.zero		1


	//----- nvinfo : EIATTR_MBARRIER_INSTR_OFFSETS
	.align		4
        /*013c*/ 	.byte	0x04, 0x39
        /*013e*/ 	.short	(.L_57 - .L_56)


	//   ....[0]....
.L_56:
        /*0140*/ 	.word	0x00000330
        /*0144*/ 	.word	0x000000ff
        /*0148*/ 	.word	0x00032e00
        /*014c*/ 	.short	0x0100
        /*014e*/ 	.byte	0x05
	.zero		1


	//   ....[1]....
        /*0150*/ 	.word	0x00000340
        /*0154*/ 	.word	0x000000ff
        /*0158*/ 	.word	0x00032e28
        /*015c*/ 	.short	0x0100
        /*015e*/ 	.byte	0x05
	.zero		1


	//   ....[2]....
        /*0160*/ 	.word	0x00000350
        /*0164*/ 	.word	0x000000ff
        /*0168*/ 	.word	0x00032e50
        /*016c*/ 	.short	0x0100
        /*016e*/ 	.byte	0x05
	.zero		1


	//   ....[3]....
        /*0170*/ 	.word	0x00000360
        /*0174*/ 	.word	0x000000ff
        /*0178*/ 	.word	0x00032e08
        /*017c*/ 	.short	0x0100
        /*017e*/ 	.byte	0x05
	.zero		1


	//   ....[4]....
        /*0180*/ 	.word	0x00000370
        /*0184*/ 	.word	0x000000ff
        /*0188*/ 	.word	0x00032e30
        /*018c*/ 	.short	0x0100
        /*018e*/ 	.byte	0x05
	.zero		1


	//   ....[5]....
        /*0190*/ 	.word	0x00000380
        /*0194*/ 	.word	0x000000ff
        /*0198*/ 	.word	0x00032e58
        /*019c*/ 	.short	0x0100
        /*019e*/ 	.byte	0x05
	.zero		1


	//   ....[6]....
        /*01a0*/ 	.word	0x00000390
        /*01a4*/ 	.word	0x000000ff
        /*01a8*/ 	.word	0x00032e10
        /*01ac*/ 	.short	0x0100
        /*01ae*/ 	.byte	0x05
	.zero		1


	//   ....[7]....
        /*01b0*/ 	.word	0x000003a0
        /*01b4*/ 	.word	0x000000ff
        /*01b8*/ 	.word	0x00032e38
        /*01bc*/ 	.short	0x0100
        /*01be*/ 	.byte	0x05
	.zero		1


	//   ....[8]....
        /*01c0*/ 	.word	0x000003b0
        /*01c4*/ 	.word	0x000000ff
        /*01c8*/ 	.word	0x00032e60
        /*01cc*/ 	.short	0x0100
        /*01ce*/ 	.byte	0x05
	.zero		1


	//   ....[9]....
        /*01d0*/ 	.word	0x000003c0
        /*01d4*/ 	.word	0x000000ff
        /*01d8*/ 	.word	0x00032e18
        /*01dc*/ 	.short	0x0100
        /*01de*/ 	.byte	0x05
	.zero		1


	//   ....[10]....
        /*01e0*/ 	.word	0x000003d0
        /*01e4*/ 	.word	0x000000ff
        /*01e8*/ 	.word	0x00032e40
        /*01ec*/ 	.short	0x0100
        /*01ee*/ 	.byte	0x05
	.zero		1


	//   ....[11]....
        /*01f0*/ 	.word	0x000003e0
        /*01f4*/ 	.word	0x000000ff
        /*01f8*/ 	.word	0x00032e68
        /*01fc*/ 	.short	0x0100
        /*01fe*/ 	.byte	0x05
	.zero		1


	//   ....[12]....
        /*0200*/ 	.word	0x000003f0
        /*0204*/ 	.word	0x000000ff
        /*0208*/ 	.word	0x00032e20
        /*020c*/ 	.short	0x0100
        /*020e*/ 	.byte	0x05
	.zero		1


	//   ....[13]....
        /*0210*/ 	.word	0x00000400
        /*0214*/ 	.word	0x000000ff
        /*0218*/ 	.word	0x00032e48
        /*021c*/ 	.short	0x0100
        /*021e*/ 	.byte	0x05
	.zero		1


	//   ....[14]....
        /*0220*/ 	.word	0x00000410
        /*0224*/ 	.word	0x000000ff
        /*0228*/ 	.word	0x00032e70
        /*022c*/ 	.short	0x0100
        /*022e*/ 	.byte	0x05
	.zero		1


	//   ....[15]....
        /*0230*/ 	.word	0x00000420
        /*0234*/ 	.word	0x000000ff
        /*0238*/ 	.word	0x00032e78
        /*023c*/ 	.short	0x0100
        /*023e*/ 	.byte	0x05
	.zero		1


	//   ....[16]....
        /*0240*/ 	.word	0x00000430
        /*0244*/ 	.word	0x000000ff
        /*0248*/ 	.word	0x00032e88
        /*024c*/ 	.short	0x0100
        /*024e*/ 	.byte	0x05
	.zero		1


	//   ....[17]....
        /*0250*/ 	.word	0x00000440
        /*0254*/ 	.word	0x000000ff
        /*0258*/ 	.word	0x00032e80
        /*025c*/ 	.short	0x0100
        /*025e*/ 	.byte	0x05
	.zero		1


	//   ....[18]....
        /*0260*/ 	.word	0x00000450
        /*0264*/ 	.word	0x000000ff
        /*0268*/ 	.word	0x00032e90
        /*026c*/ 	.short	0x0100
        /*026e*/ 	.byte	0x05
	.zero		1


	//   ....[19]....
        /*0270*/ 	.word	0x00000a50
        /*0274*/ 	.word	0x00000002
        /*0278*/ 	.word	0x00032e00
        /*027c*/ 	.short	0x010a
        /*027e*/ 	.byte	0xff
	.zero		1


	//   ....[20]....
        /*0280*/ 	.word	0x00000de0
        /*0284*/ 	.word	0x00000002
        /*0288*/ 	.word	0x00000000
        /*028c*/ 	.short	0x0101
        /*028e*/ 	.byte	0xff
	.zero		1


	//   ....[21]....
        /*0290*/ 	.word	0x00001110
        /*0294*/ 	.word	0x00000000
        /*0298*/ 	.word	0x00032e88
        /*029c*/ 	.short	0x010a
        /*029e*/ 	.byte	0x08
	.zero		1


	//   ....[22]....
        /*02a0*/ 	.word	0x000011b0
        /*02a4*/ 	.word	0x000000ff
        /*02a8*/ 	.word	0x00032e50
        /*02ac*/ 	.short	0x010a
        /*02ae*/ 	.byte	0x0d
	.zero		1


	//   ....[23]....
        /*02b0*/ 	.word	0x00001580
        /*02b4*/ 	.word	0x000000ff
        /*02b8*/ 	.word	0x00032e50
        /*02bc*/ 	.short	0x010a
        /*02be*/ 	.byte	0x09
	.zero		1


	//   ....[24]....
        /*02c0*/ 	.word	0x00001ba0
        /*02c4*/ 	.word	0x00000022
        /*02c8*/ 	.word	0x00000028
        /*02cc*/ 	.short	0x010a
        /*02ce*/ 	.byte	0xff
	.zero		1


	//   ....[25]....
        /*02d0*/ 	.word	0x000020d0
        /*02d4*/ 	.word	0x00000023
        /*02d8*/ 	.word	0x00000028
        /*02dc*/ 	.short	0x010a
        /*02de*/ 	.byte	0xff
	.zero		1


	//   ....[26]....
        /*02e0*/ 	.word	0x000022f0
        /*02e4*/ 	.word	0x0000000d
        /*02e8*/ 	.word	0x00000028
        /*02ec*/ 	.short	0x010a
        /*02ee*/ 	.byte	0xff
	.zero		1


	//   ....[27]....
        /*02f0*/ 	.word	0x000024e0
        /*02f4*/ 	.word	0x00000009
        /*02f8*/ 	.word	0x00000028
        /*02fc*/ 	.short	0x010a
        /*02fe*/ 	.byte	0xff
	.zero		1


	//   ....[28]....
        /*0300*/ 	.word	0x000026c0
        /*0304*/ 	.word	0x00000022
        /*0308*/ 	.word	0x00000028
        /*030c*/ 	.short	0x010a
        /*030e*/ 	.byte	0xff
	.zero		1


	//   ....[29]....
        /*0310*/ 	.word	0x00002a20
        /*0314*/ 	.word	0x00000009
        /*0318*/ 	.word	0x00000028
        /*031c*/ 	.short	0x010a
        /*031e*/ 	.byte	0xff
	.zero		1


	//   ....[30]....
        /*0320*/ 	.word	0x00002c10
        /*0324*/ 	.word	0x0000000d
        /*0328*/ 	.word	0x00000028
        /*032c*/ 	.short	0x010a
        /*032e*/ 	.byte	0xff
	.zero		1


	//   ....[31]....
        /*0330*/ 	.word	0x00002e10
        /*0334*/ 	.word	0x00000009
        /*0338*/ 	.word	0x00000028
        /*033c*/ 	.short	0x010a
        /*033e*/ 	.byte	0xff
	.zero		1


	//   ....[32]....
        /*0340*/ 	.word	0x00002ff0
        /*0344*/ 	.word	0x00000022
        /*0348*/ 	.word	0x00000028
        /*034c*/ 	.short	0x010a
        /*034e*/ 	.byte	0xff
	.zero		1


	//   ....[33]....
        /*0350*/ 	.word	0x00003350
        /*0354*/ 	.word	0x00000009
        /*0358*/ 	.word	0x00000028
        /*035c*/ 	.short	0x010a
        /*035e*/ 	.byte	0xff
	.zero		1


	//   ....[34]....
        /*0360*/ 	.word	0x00003540
        /*0364*/ 	.word	0x0000000d
        /*0368*/ 	.word	0x00000028
        /*036c*/ 	.short	0x010a
        /*036e*/ 	.byte	0xff
	.zero		1


	//   ....[35]....
        /*0370*/ 	.word	0x00003740
        /*0374*/ 	.word	0x00000009
        /*0378*/ 	.word	0x00000028
        /*037c*/ 	.short	0x010a
        /*037e*/ 	.byte	0xff
	.zero		1


	//   ....[36]....
        /*0380*/ 	.word	0x00003920
        /*0384*/ 	.word	0x0000000c
        /*0388*/ 	.word	0x00000028
        /*038c*/ 	.short	0x010a
        /*038e*/ 	.byte	0xff
	.zero		1


	//   ....[37]....
        /*0390*/ 	.word	0x00003c70
        /*0394*/ 	.word	0x0000001f
        /*0398*/ 	.word	0x00000028
        /*039c*/ 	.short	0x010a
        /*039e*/ 	.byte	0xff
	.zero		1


	//   ....[38]....
        /*03a0*/ 	.word	0x00003e80
        /*03a4*/ 	.word	0x00000007
        /*03a8*/ 	.word	0x00000028
        /*03ac*/ 	.short	0x010a
        /*03ae*/ 	.byte	0xff
	.zero		1


	//   ....[39]....
        /*03b0*/ 	.word	0x00004040
        /*03b4*/ 	.word	0x00000003
        /*03b8*/ 	.word	0x00000028
        /*03bc*/ 	.short	0x010a
        /*03be*/ 	.byte	0xff
	.zero		1


	//   ....[40]....
        /*03c0*/ 	.word	0x00004600
        /*03c4*/ 	.word	0x00000003
        /*03c8*/ 	.word	0x00032e78
        /*03cc*/ 	.short	0x010a
        /*03ce*/ 	.byte	0xff
	.zero		1


	//   ....[41]....
        /*03d0*/ 	.word	0x000057f0
        /*03d4*/ 	.word	0x00000003
        /*03d8*/ 	.word	0x00000000
        /*03dc*/ 	.short	0x0101
        /*03de*/ 	.byte	0xff
	.zero		1


	//   ....[42]....
        /*03e0*/ 	.word	0x00005b60
        /*03e4*/ 	.word	0x00000002
        /*03e8*/ 	.word	0x00032e00
        /*03ec*/ 	.short	0x010a
        /*03ee*/ 	.byte	0xff
	.zero		1


	//   ....[43]....
        /*03f0*/ 	.word	0x00005be0
        /*03f4*/ 	.word	0x00000000
        /*03f8*/ 	.word	0x00032e88
        /*03fc*/ 	.short	0x010a
        /*03fe*/ 	.byte	0xff
	.zero		1


	//   ....[44]....
        /*0400*/ 	.word	0x00005c50
        /*0404*/ 	.word	0x00000002
        /*0408*/ 	.word	0x00032e50
        /*040c*/ 	.short	0x010a
        /*040e*/ 	.byte	0xff
	.zero		1


	//   ....[45]....
        /*0410*/ 	.word	0x00005cc0
        /*0414*/ 	.word	0x00000000
        /*0418*/ 	.word	0x00032e50
        /*041c*/ 	.short	0x010a
        /*041e*/ 	.byte	0xff
	.zero		1


	//   ....[46]....
        /*0420*/ 	.word	0x00005d30
        /*0424*/ 	.word	0x00000022
        /*0428*/ 	.word	0x00000028
        /*042c*/ 	.short	0x010a
        /*042e*/ 	.byte	0xff
	.zero		1


	//   ....[47]....
        /*0430*/ 	.word	0x00005d90
        /*0434*/ 	.word	0x00000023
        /*0438*/ 	.word	0x00000028
        /*043c*/ 	.short	0x010a
        /*043e*/ 	.byte	0xff
	.zero		1


	//   ....[48]....
        /*0440*/ 	.word	0x00005df0
        /*0444*/ 	.word	0x0000000d
        /*0448*/ 	.word	0x00000028
        /*044c*/ 	.short	0x010a
        /*044e*/ 	.byte	0xff
	.zero		1


	//   ....[49]....
        /*0450*/ 	.word	0x00005e50
        /*0454*/ 	.word	0x00000009
        /*0458*/ 	.word	0x00000028
        /*045c*/ 	.short	0x010a
        /*045e*/ 	.byte	0xff
	.zero		1


	//   ....[50]....
        /*0460*/ 	.word	0x00005ec0
        /*0464*/ 	.word	0x00000022
        /*0468*/ 	.word	0x00000028
        /*046c*/ 	.short	0x010a
        /*046e*/ 	.byte	0xff
	.zero		1


	//   ....[51]....
        /*0470*/ 	.word	0x00005f20
        /*0474*/ 	.word	0x00000009
        /*0478*/ 	.word	0x00000028
        /*047c*/ 	.short	0x010a
        /*047e*/ 	.byte	0xff
	.zero		1


	//   ....[52]....
        /*0480*/ 	.word	0x00005f80
        /*0484*/ 	.word	0x0000000d
        /*0488*/ 	.word	0x00000028
        /*048c*/ 	.short	0x010a
        /*048e*/ 	.byte	0xff
	.zero		1


	//   ....[53]....
        /*0490*/ 	.word	0x00005fe0
        /*0494*/ 	.word	0x00000009
        /*0498*/ 	.word	0x00000028
        /*049c*/ 	.short	0x010a
        /*049e*/ 	.byte	0xff
	.zero		1


	//   ....[54]....
        /*04a0*/ 	.word	0x00006050
        /*04a4*/ 	.word	0x00000022
        /*04a8*/ 	.word	0x00000028
        /*04ac*/ 	.short	0x010a
        /*04ae*/ 	.byte	0xff
	.zero		1


	//   ....[55]....
        /*04b0*/ 	.word	0x000060b0
        /*04b4*/ 	.word	0x00000009
        /*04b8*/ 	.word	0x00000028
        /*04bc*/ 	.short	0x010a
        /*04be*/ 	.byte	0xff
	.zero		1


	//   ....[56]....
        /*04c0*/ 	.word	0x00006110
        /*04c4*/ 	.word	0x0000000d
        /*04c8*/ 	.word	0x00000028
        /*04cc*/ 	.short	0x010a
        /*04ce*/ 	.byte	0xff
	.zero		1


	//   ....[57]....
        /*04d0*/ 	.word	0x00006170
        /*04d4*/ 	.word	0x00000009
        /*04d8*/ 	.word	0x00000028
        /*04dc*/ 	.short	0x010a
        /*04de*/ 	.byte	0xff
	.zero		1


	//   ....[58]....
        /*04e0*/ 	.word	0x000061e0
        /*04e4*/ 	.word	0x0000000c
        /*04e8*/ 	.word	0x00000028
        /*04ec*/ 	.short	0x010a
        /*04ee*/ 	.byte	0xff
	.zero		1


	//   ....[59]....
        /*04f0*/ 	.word	0x00006250
        /*04f4*/ 	.word	0x0000001f
        /*04f8*/ 	.word	0x00000028
        /*04fc*/ 	.short	0x010a
        /*04fe*/ 	.byte	0xff
	.zero		1


	//   ....[60]....
        /*0500*/ 	.word	0x000062c0
        /*0504*/ 	.word	0x00000007
        /*0508*/ 	.word	0x00000028
        /*050c*/ 	.short	0x010a
        /*050e*/ 	.byte	0xff
	.zero		1


	//   ....[61]....
        /*0510*/ 	.word	0x00006330
        /*0514*/ 	.word	0x00000003
        /*0518*/ 	.word	0x00000028
        /*051c*/ 	.short	0x010a
        /*051e*/ 	.byte	0xff
	.zero		1


	//   ....[62]....
        /*0520*/ 	.word	0x00006390
        /*0524*/ 	.word	0x00000003
        /*0528*/ 	.word	0x00032e78
        /*052c*/ 	.short	0x010a
        /*052e*/ 	.byte	0xff
	.zero		1


	//----- nvinfo : EIATTR_NUM_MBARRIERS
	.align		4
.L_57:
        /*0530*/ 	.byte	0x03, 0x38
        /*0532*/ 	.short	0x0013


	//----- nvinfo : EIATTR_EXIT_INSTR_OFFSETS
	.align		4
        /*0534*/ 	.byte	0x04, 0x1c
        /*0536*/ 	.short	(.L_59 - .L_58)


	//   ....[0]....
.L_58:
        /*0538*/ 	.word	0x00000860


	//   ....[1]....
        /*053c*/ 	.word	0x00000e40


	//   ....[2]....
        /*0540*/ 	.word	0x00000f20


	//   ....[3]....
        /*0544*/ 	.word	0x00001900


	//   ....[4]....
        /*0548*/ 	.word	0x00001970


	//   ....[5]....
        /*054c*/ 	.word	0x00004210


	//   ....[6]....
        /*0550*/ 	.word	0x00004270


	//   ....[7]....
        /*0554*/ 	.word	0x00005950


	//   ....[8]....
        /*0558*/ 	.word	0x00005b40


	//----- nvinfo : EIATTR_MAX_THREADS
	.align		4
.L_59:
        /*055c*/ 	.byte	0x04, 0x05
        /*055e*/ 	.short	(.L_61 - .L_60)
.L_60:
        /*0560*/ 	.word	0x00000100
        /*0564*/ 	.word	0x00000001
        /*0568*/ 	.word	0x00000001


	//----- nvinfo : EIATTR_CRS_STACK_SIZE
	.align		4
.L_61:
        /*056c*/ 	.byte	0x04, 0x1e
        /*056e*/ 	.short	(.L_63 - .L_62)
.L_62:
        /*0570*/ 	.word	0x00000000


	//----- nvinfo : EIATTR_CBANK_PARAM_SIZE
	.align		4
.L_63:
        /*0574*/ 	.byte	0x03, 0x19
        /*0576*/ 	.short	0x02c0


	//----- nvinfo : EIATTR_PARAM_CBANK
	.align		4
        /*0578*/ 	.byte	0x04, 0x0a
        /*057a*/ 	.short	(.L_65 - .L_64)
	.align		4
.L_64:
        /*057c*/ 	.word	index@(.nv.constant0._ZN9deep_gemm24sm100_fp8_gemm_1d1d_implILN4cute4UMMA5MajorE0ELS3_0ELj0ELj7168ELj2048ELj128ELj160ELj128ELj64ELj128ELj128ELj64ELj5ELj128ELj128ELj1ELb0ELj135ELNS_8GemmTypeE1ELb0EN7cutlass10bfloat16_tENS_16EpilogueIdentityEEEvPijjj14CUtensorMap_stS9_S9_S9_S9_)
        /*0580*/ 	.short	0x0380
        /*0582*/ 	.short	0x02c0


	//----- nvinfo : EIATTR_SW_WAR
	.align		4
.L_65:
        /*0584*/ 	.byte	0x04, 0x36
        /*0586*/ 	.short	(.L_67 - .L_66)
.L_66:
        /*0588*/ 	.word	0x00000008
.L_67:


//--------------------- .nv.compat                --------------------------
	.section	.nv.compat,"",@"SHT_CUDA_COMPAT_INFO"
	.align	4
        /*0000*/ 	.byte	0x02, 0x02, 0x02, 0x00, 0x02, 0x05, 0x05, 0x00, 0x02, 0x03, 0x01, 0x00, 0x02, 0x06, 0x01, 0x00


//--------------------- .nv.callgraph             --------------------------
	.section	.nv.callgraph,"",@"SHT_CUDA_CALLGRAPH"
	.align	4
	.sectionentsize	8
	.align		4
        /*0000*/ 	.word	0x00000000
	.align		4
        /*0004*/ 	.word	0xffffffff
	.align		4
        /*0008*/ 	.word	0x00000000
	.align		4
        /*000c*/ 	.word	0xfffffffe
	.align		4
        /*0010*/ 	.word	0x00000000
	.align		4
        /*0014*/ 	.word	0xfffffffd
	.align		4
        /*0018*/ 	.word	0x00000000
	.align		4
        /*001c*/ 	.word	0xfffffffc


//--------------------- .nv.constant4             --------------------------
	.section	.nv.constant4,"a",@progbits
	.align	8
	.align		8
.nv.constant4:
        /*0000*/ 	.dword	_ZN47_INTERNAL_b75de019_9_kernel_cu_4bb2f161_28915324cuda3std3__45__cpo5beginE
	.align		8
        /*0008*/ 	.dword	_ZN47_INTERNAL_b75de019_9_kernel_cu_4bb2f161_28915324cuda3std3__45__cpo3endE
	.align		8
        /*0010*/ 	.dword	_ZN47_INTERNAL_b75de019_9_kernel_cu_4bb2f161_28915324cuda3std3__45__cpo6cbeginE
	.align		8
        /*0018*/ 	.dword	_ZN47_INTERNAL_b75de019_9_kernel_cu_4bb2f161_28915324cuda3std3__45__cpo4cendE
	.align		8
        /*0020*/ 	.dword	_ZN47_INTERNAL_b75de019_9_kernel_cu_4bb2f161_28915324cuda3std3__449_GLOBAL__N__b75de019_9_kernel_cu_4bb2f161_28915326ignoreE
	.align		8
        /*0028*/ 	.dword	_ZN47_INTERNAL_b75de019_9_kernel_cu_4bb2f161_28915324cuda3std3__419piecewise_constructE
	.align		8
        /*0030*/ 	.dword	_ZN47_INTERNAL_b75de019_9_kernel_cu_4bb2f161_28915324cuda3std3__48in_placeE
	.align		8
        /*0038*/ 	.dword	_ZN47_INTERNAL_b75de019_9_kernel_cu_4bb2f161_28915324cuda3std6ranges3__45__cpo4swapE
	.align		8
        /*0040*/ 	.dword	_ZN47_INTERNAL_b75de019_9_kernel_cu_4bb2f161_28915324cuda3std6ranges3__45__cpo9iter_moveE
	.align		8
        /*0048*/ 	.dword	_ZN47_INTERNAL_b75de019_9_kernel_cu_4bb2f161_28915324cute7productE
	.align		8
        /*0050*/ 	.dword	_ZN47_INTERNAL_b75de019_9_kernel_cu_4bb2f161_28915324cute1_E


//--------------------- .text._ZN9deep_gemm24sm100_fp8_gemm_1d1d_implILN4cute4UMMA5MajorE0ELS3_0ELj0ELj7168ELj2048ELj128ELj160ELj128ELj64ELj128ELj128ELj64ELj5ELj128ELj128ELj1ELb0ELj135ELNS_8GemmTypeE1ELb0EN7cutlass10bfloat16_tENS_16EpilogueIdentityEEEvPijjj14CUtensorMap_stS9_S9_S9_S9_ --------------------------
	.section	.text._ZN9deep_gemm24sm100_fp8_gemm_1d1d_implILN4cute4UMMA5MajorE0ELS3_0ELj0ELj7168ELj2048ELj128ELj160ELj128ELj64ELj128ELj128ELj64ELj5ELj128ELj128ELj1ELb0ELj135ELNS_8GemmTypeE1ELb0EN7cutlass10bfloat16_tENS_16EpilogueIdentityEEEvPijjj14CUtensorMap_stS9_S9_S9_S9_,"ax",@progbits
	.align	128
        .global         _ZN9deep_gemm24sm100_fp8_gemm_1d1d_implILN4cute4UMMA5MajorE0ELS3_0ELj0ELj7168ELj2048ELj128ELj160ELj128ELj64ELj128ELj128ELj64ELj5ELj128ELj128ELj1ELb0ELj135ELNS_8GemmTypeE1ELb0EN7cutlass10bfloat16_tENS_16EpilogueIdentityEEEvPijjj14CUtensorMap_stS9_S9_S9_S9_
        .type           _ZN9deep_gemm24sm100_fp8_gemm_1d1d_implILN4cute4UMMA5MajorE0ELS3_0ELj0ELj7168ELj2048ELj128ELj160ELj128ELj64ELj128ELj128ELj64ELj5ELj128ELj128ELj1ELb0ELj135ELNS_8GemmTypeE1ELb0EN7cutlass10bfloat16_tENS_16EpilogueIdentityEEEvPijjj14CUtensorMap_stS9_S9_S9_S9_,@function
        .size           _ZN9deep_gemm24sm100_fp8_gemm_1d1d_implILN4cute4UMMA5MajorE0ELS3_0ELj0ELj7168ELj2048ELj128ELj160ELj128ELj64ELj128ELj128ELj64ELj5ELj128ELj128ELj1ELb0ELj135ELNS_8GemmTypeE1ELb0EN7cutlass10bfloat16_tENS_16EpilogueIdentityEEEvPijjj14CUtensorMap_stS9_S9_S9_S9_,(.L_x_110 - _ZN9deep_gemm24sm100_fp8_gemm_1d1d_implILN4cute4UMMA5MajorE0ELS3_0ELj0ELj7168ELj2048ELj128ELj160ELj128ELj64ELj128ELj128ELj64ELj5ELj128ELj128ELj1ELb0ELj135ELNS_8GemmTypeE1ELb0EN7cutlass10bfloat16_tENS_16EpilogueIdentityEEEvPijjj14CUtensorMap_stS9_S9_S9_S9_)
        .other          _ZN9deep_gemm24sm100_fp8_gemm_1d1d_implILN4cute4UMMA5MajorE0ELS3_0ELj0ELj7168ELj2048ELj128ELj160ELj128ELj64ELj128ELj128ELj64ELj5ELj128ELj128ELj1ELb0ELj135ELNS_8GemmTypeE1ELb0EN7cutlass10bfloat16_tENS_16EpilogueIdentityEEEvPijjj14CUtensorMap_stS9_S9_S9_S9_,@"STO_CUDA_ENTRY STV_DEFAULT"
_ZN9deep_gemm24sm100_fp8_gemm_1d1d_implILN4cute4UMMA5MajorE0ELS3_0ELj0ELj7168ELj2048ELj128ELj160ELj128ELj64ELj128ELj128ELj64ELj5ELj128ELj128ELj1ELb0ELj135ELNS_8GemmTypeE1ELb0EN7cutlass10bfloat16_tENS_16EpilogueIdentityEEEvPijjj14CUtensorMap_stS9_S9_S9_S9_:
.text._ZN9deep_gemm24sm100_fp8_gemm_1d1d_implILN4cute4UMMA5MajorE0ELS3_0ELj0ELj7168ELj2048ELj128ELj160ELj128ELj64ELj128ELj128ELj64ELj5ELj128ELj128ELj1ELb0ELj135ELNS_8GemmTypeE1ELb0EN7cutlass10bfloat16_tENS_16EpilogueIdentityEEEvPijjj14CUtensorMap_stS9_S9_S9_S9_:
[----:B------:R-:W1:Y:S01]  /*0000*/  LDC R1, c[0x0][0x37c] ;  /* 0x0000df00ff017b82 */ /* 0x000e620000000800 */
[----:B------:R-:W2:Y:S02]  /*0010*/  S2R R0, SR_TID.X ;  /* 0x0000000000007919 */ /* 0x000ea40000002100 */
[----:B--2---:R-:W-:-:S05]  /*0020*/  SHF.R.U32.HI R0, RZ, 0x5, R0 ;  /* 0x00000005ff007819 */ /* 0x004fca0000011600 */
[----:B------:R-:W2:Y:S02]  /*0030*/  SHFL.IDX PT, R21, R0, RZ, 0x1f ;  /* 0x00001fff00157589 */ /* 0x000ea400000e0000 */
[----:B--2---:R-:W-:-:S13]  /*0040*/  ISETP.NE.AND P0, PT, R21, 0x2, PT ;  /* 0x000000021500780c */ /* 0x004fda0003f05270 */
[----:B-1----:R-:W-:Y:S05]  /*0050*/  @!P0 BRA `(.L_x_0) ;  /* 0x00000004000c8947 */ /* 0x002fea0003800000 */
[----:B------:R-:W-:-:S13]  /*0060*/  ISETP.NE.AND P0, PT, R21, 0x1, PT ;  /* 0x000000011500780c */ /* 0x000fda0003f05270 */
[----:B------:R-:W-:Y:S05]  /*0070*/  @!P0 BRA `(.L_x_1) ;  /* 0x0000000000608947 */ /* 0x000fea0003800000 */
[----:B------:R-:W-:-:S13]  /*0080*/  ISETP.NE.AND P0, PT, R21, RZ, PT ;  /* 0x000000ff1500720c */ /* 0x000fda0003f05270 */
[----:B------:R-:W-:Y:S05]  /*0090*/  @P0 BRA `(.L_x_2) ;  /* 0x0000000400b40947 */ /* 0x000fea0003800000 */
[----:B------:R-:W-:Y:S01]  /*00a0*/  ELECT P0, URZ, PT ;  /* 0x0000000000ff782f */ /* 0x000fe20003800000 */
[----:B------:R-:W-:-:S12]  /*00b0*/  BSSY.RECONVERGENT B0, `(.L_x_3) ;  /* 0x0000013000007945 */ /* 0x000fd80003800200 */
[----:B------:R-:W-:Y:S05]  /*00c0*/  @!P0 BRA `(.L_x_4) ;  /* 0x0000000000448947 */ /* 0x000fea0003800000 */
[----:B------:R-:W1:Y:S02]  /*00d0*/  LDCU.64 UR4, c[0x0][0x348] ;  /* 0x00006900ff0477ac */ /* 0x000e640008000a00 */
[----:B-1----:R-:W-:Y:S02]  /*00e0*/  UIADD3 UR12, UP4, UPT, UR4, 0x40, URZ ;  /* 0x00000040040c7890 */ /* 0x002fe4000ff9e0ff */
[----:B------:R-:W-:Y:S02]  /*00f0*/  UIADD3 UR10, UP3, UPT, UR4, 0xc0, URZ ;  /* 0x000000c0040a7890 */ /* 0x000fe4000ff7e0ff */
[----:B------:R-:W-:Y:S02]  /*0100*/  UIADD3 UR8, UP2, UPT, UR4, 0x140, URZ ;  /* 0x0000014004087890 */ /* 0x000fe4000ff5e0ff */
[----:B------:R-:W-:Y:S02]  /*0110*/  UIADD3 UR6, UP1, UPT, UR4, 0x1c0, URZ ;  /* 0x000001c004067890 */ /* 0x000fe4000ff3e0ff */
[----:B------:R-:W-:-:S02]  /*0120*/  UIADD3 UR4, UP0, UPT, UR4, 0x240, URZ ;  /* 0x0000024004047890 */ /* 0x000fc4000ff1e0ff */
[----:B------:R-:W-:Y:S02]  /*0130*/  UIADD3.X UR13, UPT, UPT, URZ, UR5, URZ, UP4, !UPT ;  /* 0x00000005ff0d7290 */ /* 0x000fe4000a7fe4ff */
[----:B------:R-:W-:Y:S02]  /*0140*/  UIADD3.X UR11, UPT, UPT, URZ, UR5, URZ, UP3, !UPT ;  /* 0x00000005ff0b7290 */ /* 0x000fe40009ffe4ff */
[----:B------:R-:W-:Y:S02]  /*0150*/  UIADD3.X UR9, UPT, UPT, URZ, UR5, URZ, UP2, !UPT ;  /* 0x00000005ff097290 */ /* 0x000fe400097fe4ff */
[----:B------:R-:W-:Y:S02]  /*0160*/  UIADD3.X UR7, UPT, UPT, URZ, UR5, URZ, UP1, !UPT ;  /* 0x00000005ff077290 */ /* 0x000fe40008ffe4ff */
[----:B------:R-:W-:Y:S01]  /*0170*/  UIADD3.X UR5, UPT, UPT, URZ, UR5, URZ, UP0, !UPT ;  /* 0x00000005ff057290 */ /* 0x000fe200087fe4ff */
[----:B------:R1:W-:Y:S02]  /*0180*/  UTMACCTL.PF [UR12] ;  /* 0x000000000c0079b9 */ /* 0x0003e40008040000 */
[----:B------:R1:W-:Y:S02]  /*0190*/  UTMACCTL.PF [UR10] ;  /* 0x000000000a0079b9 */ /* 0x0003e40008040000 */
[----:B------:R1:W-:Y:S02]  /*01a0*/  UTMACCTL.PF [UR8] ;  /* 0x00000000080079b9 */ /* 0x0003e40008040000 */
[----:B------:R1:W-:Y:S02]  /*01b0*/  UTMACCTL.PF [UR6] ;  /* 0x00000000060079b9 */ /* 0x0003e40008040000 */
[----:B------:R1:W-:Y:S02]  /*01c0*/  UTMACCTL.PF [UR4] ;  /* 0x00000000040079b9 */ /* 0x0003e40008040000 */
[----:B-1----:R-:W-:Y:S01]  /*01d0*/  NOP ;  /* 0x0000000000007918 */ /* 0x002fe20000000000 */
.L_x_4:
[----:B------:R-:W-:Y:S05]  /*01e0*/  BSYNC.RECONVERGENT B0 ;  /* 0x0000000000007941 */ /* 0x000fea0003800200 */
.L_x_3:
[----:B------:R-:W-:Y:S05]  /*01f0*/  BRA `(.L_x_2) ;  /* 0x00000004005c7947 */ /* 0x000fea0003800000 */
.L_x_1:
[----:B------:R-:W-:Y:S01]  /*0200*/  ELECT P0, URZ, PT ;  /* 0x0000000000ff782f */ /* 0x000fe20003800000 */
[----:B------:R-:W-:-:S12]  /*0210*/  BSSY.RECONVERGENT B0, `(.L_x_5) ;  /* 0x0000026000007945 */ /* 0x000fd80003800200 */
[----:B------:R-:W-:Y:S05]  /*0220*/  @!P0 BRA `(.L_x_6) ;  /* 0x0000000000908947 */ /* 0x000fea0003800000 */
[----:B------:R-:W1:Y:S01]  /*0230*/  S2UR UR5, SR_CgaCtaId ;  /* 0x00000000000579c3 */ /* 0x000e620000008800 */
[----:B------:R-:W-:Y:S01]  /*0240*/  UMOV UR7, 0x400 ;  /* 0x0000040000077882 */ /* 0x000fe20000000000 */
[----:B------:R-:W-:Y:S01]  /*0250*/  UMOV UR6, 0x1 ;  /* 0x0000000100067882 */ /* 0x000fe20000000000 */
[----:B------:R-:W-:Y:S02]  /*0260*/  UMOV UR4, 0x20 ;  /* 0x0000002000047882 */ /* 0x000fe40000000000 */
[----:B------:R-:W-:-:S04]  /*0270*/  UIADD3 UR8, UPT, UPT, -UR4, 0x100000, URZ ;  /* 0x0010000004087890 */ /* 0x000fc8000fffe1ff */
[----:B------:R-:W-:Y:S02]  /*0280*/  USHF.L.U32 UR9, UR8, 0xb, URZ ;  /* 0x0000000b08097899 */ /* 0x000fe400080006ff */
[----:B------:R-:W-:Y:S01]  /*0290*/  USHF.L.U32 UR8, UR8, 0x1, URZ ;  /* 0x0000000108087899 */ /* 0x000fe200080006ff */
[----:B------:R-:W-:Y:S02]  /*02a0*/  UMOV UR4, 0x80 ;  /* 0x0000008000047882 */ /* 0x000fe40000000000 */
[----:B------:R-:W-:-:S04]  /*02b0*/  UIADD3 UR10, UPT, UPT, -UR4, 0x100000, URZ ;  /* 0x00100000040a7890 */ /* 0x000fc8000fffe1ff */
[----:B------:R-:W-:Y:S02]  /*02c0*/  USHF.L.U32 UR11, UR10, 0xb, URZ ;  /* 0x0000000b0a0b7899 */ /* 0x000fe400080006ff */
[----:B------:R-:W-:Y:S02]  /*02d0*/  USHF.L.U32 UR10, UR10, 0x1, URZ ;  /* 0x000000010a0a7899 */ /* 0x000fe400080006ff */
[----:B-1----:R-:W-:Y:S02]  /*02e0*/  ULEA UR5, UR5, UR7, 0x18 ;  /* 0x0000000705057291 */ /* 0x002fe4000f8ec0ff */
[----:B------:R-:W-:-:S04]  /*02f0*/  UIADD3 UR6, UPT, UPT, -UR6, 0x100000, URZ ;  /* 0x0010000006067890 */ /* 0x000fc8000fffe1ff */
[----:B------:R-:W-:Y:S02]  /*0300*/  USHF.L.U32 UR7, UR6, 0xb, URZ ;  /* 0x0000000b06077899 */ /* 0x000fe400080006ff */
[----:B------:R-:W-:Y:S01]  /*0310*/  USHF.L.U32 UR6, UR6, 0x1, URZ ;  /* 0x0000000106067899 */ /* 0x000fe200080006ff */
[----:B------:R-:W1:Y:S11]  /*0320*/  FENCE.VIEW.ASYNC.S ;  /* 0x00000000000073c6 */ /* 0x000e760000000000 */
[----:B-1----:R1:W2:Y:S01]  /*0330*/  SYNCS.EXCH.64 URZ, [UR5+0x32e00], UR6 ;  /* 0x032e000605ff75b2 */ /* 0x0022a20008000100 */
[----:B------:R1:W3:Y:S01]  /*0340*/  SYNCS.EXCH.64 URZ, [UR5+0x32e28], UR6 ;  /* 0x032e280605ff75b2 */ /* 0x0002e20008000100 */
[----:B------:R1:W4:Y:S01]  /*0350*/  SYNCS.EXCH.64 URZ, [UR5+0x32e50], UR8 ;  /* 0x032e500805ff75b2 */ /* 0x0003220008000100 */
[----:B------:R1:W1:Y:S01]  /*0360*/  SYNCS.EXCH.64 URZ, [UR5+0x32e08], UR6 ;  /* 0x032e080605ff75b2 */ /* 0x0002620008000100 */
        /* <DEDUP_REMOVED lines=15> */
[----:B------:R-:W-:Y:S01]  /*0460*/  NOP ;  /* 0x0000000000007918 */ /* 0x000fe20000000000 */
.L_x_6:
[----:B-1----:R-:W-:Y:S05]  /*0470*/  BSYNC.RECONVERGENT B0 ;  /* 0x0000000000007941 */ /* 0x002fea0003800200 */
.L_x_5:
[----:B------:R-:W-:Y:S05]  /*0480*/  BRA `(.L_x_2) ;  /* 0x0000000000b87947 */ /* 0x000fea0003800000 */
.L_x_0:
[----:B------:R-:W1:Y:S01]  /*0490*/  S2UR UR6, SR_CgaCtaId ;  /* 0x00000000000679c3 */ /* 0x000e620000008800 */
[----:B------:R-:W-:Y:S01]  /*04a0*/  NOP ;  /* 0x0000000000007918 */ /* 0x000fe20000000000 */
[----:B------:R-:W-:Y:S01]  /*04b0*/  UMOV UR4, 0x40 ;  /* 0x0000004000047882 */ /* 0x000fe20000000000 */
[----:B------:R-:W-:Y:S01]  /*04c0*/  UMOV UR5, 0x400 ;  /* 0x0000040000057882 */ /* 0x000fe20000000000 */
[----:B-1----:R-:W-:Y:S02]  /*04d0*/  ULEA UR4, UR6, UR4, 0x18 ;  /* 0x0000000406047291 */ /* 0x002fe4000f8ec0ff */
[----:B------:R-:W-:-:S07]  /*04e0*/  ULEA UR5, UR6, UR5, 0x18 ;  /* 0x0000000506057291 */ /* 0x000fce000f8ec0ff */
[----:B------:R-:W1:Y:S02]  /*04f0*/  LDS.U8 R0, [UR4] ;  /* 0x00000004ff007984 */ /* 0x000e640008000000 */
[----:B-1----:R-:W-:-:S13]  /*0500*/  ISETP.NE.AND P0, PT, R0, RZ, PT ;  /* 0x000000ff0000720c */ /* 0x002fda0003f05270 */
[----:B------:R-:W-:Y:S05]  /*0510*/  @P0 BRA `(.L_x_7) ;  /* 0x00000000007c0947 */ /* 0x000fea0003800000 */
[----:B------:R-:W-:-:S13]  /*0520*/  ELECT P0, URZ, PT ;  /* 0x0000000000ff782f */ /* 0x000fda0003800000 */
[----:B------:R-:W-:Y:S05]  /*0530*/  @!P0 BRA `(.L_x_8) ;  /* 0x0000000000848947 */ /* 0x000fea0003800000 */
[----:B------:R-:W-:Y:S01]  /*0540*/  UMOV UR4, 0x10 ;  /* 0x0000001000047882 */ /* 0x000fe20000000000 */
[----:B------:R-:W-:-:S04]  /*0550*/  IMAD.MOV.U32 R2, RZ, RZ, 0xffff ;  /* 0x0000ffffff027424 */ /* 0x000fc800078e00ff */
[----:B------:R-:W-:Y:S04]  /*0560*/  DEPBAR.LE SB1, 0x36 ;  /* 0x00009d800000791a */ /* 0x000fe80000000000 */
[----:B------:R-:W1:Y:S02]  /*0570*/  UTCATOMSWS.FIND_AND_SET.ALIGN UP0, UR4, UR4 ;  /* 0x00000004000475e3 */ /* 0x000e640008000800 */
[----:B-1----:R-:W-:Y:S01]  /*0580*/  PLOP3.LUT P0, PT, PT, PT, UP0, 0x80, 0x8 ;  /* 0x000000000008781c */ /* 0x002fe20003f0f008 */
[----:B------:R-:W-:-:S03]  /*0590*/  IMAD.U32 R5, RZ, RZ, UR4 ;  /* 0x00000004ff057e24 */ /* 0x000fc6000f8e00ff */
[----:B------:R-:W-:-:S04]  /*05a0*/  SEL R0, RZ, 0xffffffff, !P0 ;  /* 0xffffffffff007807 */ /* 0x000fc80004000000 */
[----:B------:R-:W-:Y:S01]  /*05b0*/  ISETP.NE.AND P0, PT, R0, RZ, PT ;  /* 0x000000ff0000720c */ /* 0x000fe20003f05270 */
[----:B------:R-:W-:-:S12]  /*05c0*/  IMAD.MOV.U32 R0, RZ, RZ, 0x1 ;  /* 0x00000001ff007424 */ /* 0x000fd800078e00ff */
[----:B------:R-:W-:Y:S05]  /*05d0*/  @P0 BRA `(.L_x_9) ;  /* 0x0000000000240947 */ /* 0x000fea0003800000 */
.L_x_10:
[----:B------:R-:W-:Y:S05]  /*05e0*/  NANOSLEEP 0x64 ;  /* 0x000000640000795d */ /* 0x000fea0003800000 */
[----:B------:R-:W-:-:S05]  /*05f0*/  UMOV UR4, 0x10 ;  /* 0x0000001000047882 */ /* 0x000fca0000000000 */
[----:B------:R-:W-:Y:S04]  /*0600*/  DEPBAR.LE SB1, 0x36 ;  /* 0x00009d800000791a */ /* 0x000fe80000000000 */
[----:B------:R-:W1:Y:S02]  /*0610*/  UTCATOMSWS.FIND_AND_SET.ALIGN UP0, UR4, UR4 ;  /* 0x00000004000475e3 */ /* 0x000e640008000800 */
[----:B-1----:R-:W-:Y:S01]  /*0620*/  PLOP3.LUT P0, PT, PT, PT, UP0, 0x80, 0x8 ;  /* 0x000000000008781c */ /* 0x002fe20003f0f008 */
[----:B------:R-:W-:-:S03]  /*0630*/  IMAD.U32 R5, RZ, RZ, UR4 ;  /* 0x00000004ff057e24 */ /* 0x000fc6000f8e00ff */
[----:B------:R-:W-:-:S04]  /*0640*/  SEL R3, RZ, 0xffffffff, !P0 ;  /* 0xffffffffff037807 */ /* 0x000fc80004000000 */
[----:B------:R-:W-:-:S13]  /*0650*/  ISETP.NE.AND P0, PT, R3, RZ, PT ;  /* 0x000000ff0300720c */ /* 0x000fda0003f05270 */
[----:B------:R-:W-:Y:S05]  /*0660*/  @!P0 BRA `(.L_x_10) ;  /* 0xfffffffc00dc8947 */ /* 0x000fea000383ffff */
.L_x_9:
[C---:B------:R-:W-:Y:S01]  /*0670*/  VIADD R3, R5.reuse, 0x10 ;  /* 0x0000001005037836 */ /* 0x040fe20000000000 */
[----:B------:R-:W-:Y:S01]  /*0680*/  UMOV UR4, 0x50 ;  /* 0x0000005000047882 */ /* 0x000fe20000000000 */
[----:B------:R-:W-:Y:S01]  /*0690*/  SHF.L.U32 R2, R2, R5, RZ ;  /* 0x0000000502027219 */ /* 0x000fe200000006ff */
[----:B------:R-:W-:Y:S01]  /*06a0*/  ULEA UR4, UR6, UR4, 0x18 ;  /* 0x0000000406047291 */ /* 0x000fe2000f8ec0ff */
[----:B------:R-:W-:Y:S01]  /*06b0*/  IMAD.SHL.U32 R5, R5, 0x20, RZ ;  /* 0x0000002005057824 */ /* 0x000fe200078e00ff */
[----:B------:R-:W-:-:S04]  /*06c0*/  SHF.L.U32 R3, R0, R3, RZ ;  /* 0x0000000300037219 */ /* 0x000fc800000006ff */
[----:B------:R-:W-:-:S05]  /*06d0*/  LOP3.LUT R2, R3, R2, RZ, 0xfc, !PT ;  /* 0x0000000203027212 */ /* 0x000fca00078efcff */
[----:B------:R1:W-:Y:S04]  /*06e0*/  ATOMS.OR RZ, [UR4], R2 ;  /* 0x00000002ffff798c */ /* 0x0003e8000b000004 */
[----:B------:R1:W-:Y:S01]  /*06f0*/  STS [UR5+0x32e98], R5 ;  /* 0x032e9805ff007988 */ /* 0x0003e20008000805 */
[----:B------:R-:W-:Y:S05]  /*0700*/  BRA `(.L_x_8) ;  /* 0x0000000000107947 */ /* 0x000fea0003800000 */
.L_x_7:
[----:B------:R-:W-:Y:S02]  /*0710*/  MOV R0, 0xffffffff ;  /* 0xffffffff00007802 */ /* 0x000fe40000000f00 */
[----:B------:R-:W-:-:S03]  /*0720*/  MOV R2, 0x750 ;  /* 0x0000075000027802 */ /* 0x000fc60000000f00 */
[----:B------:R1:W-:Y:S04]  /*0730*/  STS [UR5+0x32e98], R0 ;  /* 0x032e9800ff007988 */ /* 0x0003e80008000805 */
[----:B-1----:R-:W-:Y:S05]  /*0740*/  CALL.REL.NOINC `($__internal_1_$__cuda_sm10x_tcgen05_guardrail_trap_phase_invalid_during_alloc) ;  /* 0x0000005c00307944 */ /* 0x002fea0003c00000 */
.L_x_8:
[----:B------:R-:W-:Y:S05]  /*0750*/  WARPSYNC.ALL ;  /* 0x0000000000007948 */ /* 0x000fea0003800000 */
[----:B------:R-:W-:Y:S01]  /*0760*/  NOP ;  /* 0x0000000000007918 */ /* 0x000fe20000000000 */
.L_x_2:
[----:B------:R-:W5:Y:S01]  /*0770*/  LDC R0, c[0x0][0x388] ;  /* 0x0000e200ff007b82 */ /* 0x000f620000000800 */
[----:B------:R-:W1:Y:S07]  /*0780*/  S2R R3, SR_LANEID ;  /* 0x0000000000037919 */ /* 0x000e6e0000000000 */
[----:B--234-:R-:W-:Y:S01]  /*0790*/  BAR.SYNC.DEFER_BLOCKING 0x0 ;  /* 0x0000000000007b1d */ /* 0x01cfe20000010000 */
[----:B------:R-:W-:Y:S02]  /*07a0*/  ISETP.NE.AND P0, PT, R21, RZ, PT ;  /* 0x000000ff1500720c */ /* 0x000fe40003f05270 */
[----:B-----5:R-:W-:-:S04]  /*07b0*/  IADD3 R0, PT, PT, R0, 0x7f, RZ ;  /* 0x0000007f00007810 */ /* 0x020fc80007ffe0ff */
[----:B------:R-:W-:-:S05]  /*07c0*/  SHF.R.U32.HI R20, RZ, 0x7, R0 ;  /* 0x00000007ff147819 */ /* 0x000fca0000011600 */
[----:B------:R-:W-:Y:S02]  /*07d0*/  IMAD R0, R20, 0x2d, RZ ;  /* 0x0000002d14007824 */ /* 0x000fe400078e02ff */
[----:B-1----:R-:W-:Y:S05]  /*07e0*/  @!P0 BRA `(.L_x_11) ;  /* 0x0000001000508947 */ /* 0x002fea0003800000 */
[----:B------:R-:W-:Y:S01]  /*07f0*/  ISETP.NE.AND P0, PT, R21, 0x1, PT ;  /* 0x000000011500780c */ /* 0x000fe20003f05270 */
[----:B------:R-:W1:-:S12]  /*0800*/  S2UR UR5, SR_CgaCtaId ;  /* 0x00000000000579c3 */ /* 0x000e580000008800 */
[----:B------:R-:W-:Y:S05]  /*0810*/  @!P0 BRA `(.L_x_12) ;  /* 0x0000000400948947 */ /* 0x000fea0003800000 */
[----:B------:R-:W-:-:S13]  /*0820*/  ISETP.NE.AND P0, PT, R21, 0x2, PT ;  /* 0x000000021500780c */ /* 0x000fda0003f05270 */
[----:B------:R-:W-:Y:S05]  /*0830*/  @P0 BRA `(.L_x_13) ;  /* 0x0000003800840947 */ /* 0x000fea0003800000 */
[----:B------:R-:W2:Y:S02]  /*0840*/  S2UR UR4, SR_CTAID.X ;  /* 0x00000000000479c3 */ /* 0x000ea40000002500 */
[----:B--2---:R-:W-:-:S13]  /*0850*/  ISETP.LE.U32.AND P0, PT, R0, UR4, PT ;  /* 0x0000000400007c0c */ /* 0x004fda000bf03070 */
[----:B-1----:R-:W-:Y:S05]  /*0860*/  @P0 EXIT ;  /* 0x000000000000094d */ /* 0x002fea0003800000 */
[----:B------:R-:W-:Y:S01]  /*0870*/  ULOP3.LUT UR4, URZ, UR4, URZ, 0x33, !UPT ;  /* 0x00000004ff047292 */ /* 0x000fe2000f8e33ff */
[----:B------:R-:W-:Y:S01]  /*0880*/  SHF.R.U32.HI R20, RZ, 0x3, R3 ;  /* 0x00000003ff147819 */ /* 0x000fe20000011603 */
[----:B------:R-:W-:Y:S02]  /*0890*/  HFMA2 R15, -RZ, RZ, 0, 0 ;  /* 0x00000000ff0f7431 */ /* 0x000fe400000001ff */
[----:B------:R-:W-:Y:S01]  /*08a0*/  IMAD.MOV.U32 R16, RZ, RZ, RZ ;  /* 0x000000ffff107224 */ /* 0x000fe200078e00ff */
[----:B------:R-:W-:Y:S01]  /*08b0*/  UMOV UR5, URZ ;  /* 0x000000ff00057c82 */ /* 0x000fe20008000000 */
[----:B------:R-:W-:Y:S01]  /*08c0*/  LOP3.LUT R6, R20, 0x1, RZ, 0x3c, !PT ;  /* 0x0000000114067812 */ /* 0x000fe200078e3cff */
[----:B------:R-:W-:Y:S01]  /*08d0*/  VIADD R25, R0, UR4 ;  /* 0x0000000400197c36 */ /* 0x000fe20008000000 */
[C---:B------:R-:W-:Y:S01]  /*08e0*/  LOP3.LUT R18, R20.reuse, 0x2, RZ, 0x3c, !PT ;  /* 0x0000000214127812 */ /* 0x040fe200078e3cff */
[C---:B------:R-:W-:Y:S01]  /*08f0*/  IMAD.SHL.U32 R0, R20.reuse, 0x20, RZ ;  /* 0x0000002014007824 */ /* 0x040fe200078e00ff */
[----:B------:R-:W-:Y:S01]  /*0900*/  LOP3.LUT R4, R20, 0x3, RZ, 0x3c, !PT ;  /* 0x0000000314047812 */ /* 0x000fe200078e3cff */
[----:B------:R-:W-:-:S03]  /*0910*/  IMAD.HI.U32 R25, R25, -0xd4629b7, RZ ;  /* 0xf2b9d64919197827 */ /* 0x000fc600078e00ff */
[C---:B------:R-:W-:Y:S01]  /*0920*/  LOP3.LUT R2, R0.reuse, 0x20, RZ, 0x3c, !PT ;  /* 0x0000002000027812 */ /* 0x040fe200078e3cff */
[C---:B------:R-:W-:Y:S01]  /*0930*/  IMAD R20, R3.reuse, 0x4, R20 ;  /* 0x0000000403147824 */ /* 0x040fe200078e0214 */
[C---:B------:R-:W-:Y:S01]  /*0940*/  LOP3.LUT R22, R0.reuse, 0x40, RZ, 0x3c, !PT ;  /* 0x0000004000167812 */ /* 0x040fe200078e3cff */
[C---:B------:R-:W-:Y:S01]  /*0950*/  IMAD R19, R3.reuse, 0x4, R6 ;  /* 0x0000000403137824 */ /* 0x040fe200078e0206 */
[CC--:B------:R-:W-:Y:S01]  /*0960*/  IADD3 R24, PT, PT, R0.reuse, R3.reuse, RZ ;  /* 0x0000000300187210 */ /* 0x0c0fe20007ffe0ff */
[C---:B------:R-:W-:Y:S01]  /*0970*/  IMAD R18, R3.reuse, 0x4, R18 ;  /* 0x0000000403127824 */ /* 0x040fe200078e0212 */
[----:B------:R-:W-:Y:S01]  /*0980*/  LOP3.LUT R0, R0, 0x60, RZ, 0x3c, !PT ;  /* 0x0000006000007812 */ /* 0x000fe200078e3cff */
[--C-:B------:R-:W-:Y:S01]  /*0990*/  IMAD.IADD R23, R2, 0x1, R3.reuse ;  /* 0x0000000102177824 */ /* 0x100fe200078e0203 */
[----:B------:R-:W-:Y:S01]  /*09a0*/  LEA R17, R3, R4, 0x2 ;  /* 0x0000000403117211 */ /* 0x000fe200078e10ff */
[----:B------:R-:W-:Y:S01]  /*09b0*/  IMAD.IADD R22, R22, 0x1, R3 ;  /* 0x0000000116167824 */ /* 0x000fe200078e0203 */
[----:B------:R-:W-:-:S02]  /*09c0*/  IADD3 R21, PT, PT, R0, R3, RZ ;  /* 0x0000000300157210 */ /* 0x000fc40007ffe0ff */
[----:B------:R-:W-:-:S07]  /*09d0*/  SHF.R.U32.HI R25, RZ, 0x7, R25 ;  /* 0x00000007ff197819 */ /* 0x000fce0000011619 */
.L_x_17:
[----:B-1----:R-:W1:Y:S01]  /*09e0*/  S2R R0, SR_CgaCtaId ;  /* 0x0000000000007919 */ /* 0x002e620000008800 */
[----:B------:R-:W-:Y:S01]  /*09f0*/  MOV R3, 0x400 ;  /* 0x0000040000037802 */ /* 0x000fe20000000f00 */
[----:B------:R-:W-:-:S03]  /*0a00*/  UMOV UR4, URZ ;  /* 0x000000ff00047c82 */ /* 0x000fc60008000000 */
[----:B-1----:R-:W-:-:S07]  /*0a10*/  LEA R0, R0, R3, 0x18 ;  /* 0x0000000300007211 */ /* 0x002fce00078ec0ff */
.L_x_16:
[----:B-1----:R-:W-:Y:S01]  /*0a20*/  LEA R2, R15, R0, 0x3 ;  /* 0x000000000f027211 */ /* 0x002fe200078e18ff */
[----:B------:R-:W-:Y:S01]  /*0a30*/  ULOP3.LUT UP0, URZ, UR4, 0x3, URZ, 0xc0, !UPT ;  /* 0x0000000304ff7892 */ /* 0x000fe2000f80c0ff */
[----:B------:R-:W-:-:S04]  /*0a40*/  SHF.L.U32 R5, R16, 0x1f, RZ ;  /* 0x0000001f10057819 */ /* 0x000fc800000006ff */
[----:B------:R-:W1:Y:S02]  /*0a50*/  SYNCS.PHASECHK.TRANS64.TRYWAIT P0, [R2+URZ+0x32e00], R5 ;  /* 0x032e0005020075a7 */ /* 0x000e6400080011ff */
[----:B-1----:R-:W-:Y:S05]  /*0a60*/  @!P0 BRA `(.L_x_14) ;  /* 0x0000005000388947 */ /* 0x002fea0003800000 */
.L_x_65:
[----:B------:R-:W-:Y:S05]  /*0a70*/  BRA.U UP0, `(.L_x_15) ;  /* 0x0000000100bc7547 */ /* 0x000fea000b800000 */
[C-C-:B------:R-:W-:Y:S02]  /*0a80*/  IMAD R26, R15.reuse, 0x200, R0.reuse ;  /* 0x000002000f1a7824 */ /* 0x140fe400078e0200 */
[----:B------:R-:W-:Y:S02]  /*0a90*/  IMAD R3, R15, 0x400, R0 ;  /* 0x000004000f037824 */ /* 0x000fe400078e0200 */
[--C-:B------:R-:W-:Y:S01]  /*0aa0*/  IMAD R9, R24, 0x4, R26.reuse ;  /* 0x0000000418097824 */ /* 0x100fe200078e021a */
[-C--:B------:R-:W-:Y:S01]  /*0ab0*/  LEA R8, R23, R26.reuse, 0x2 ;  /* 0x0000001a17087211 */ /* 0x080fe200078e10ff */
[--C-:B------:R-:W-:Y:S01]  /*0ac0*/  IMAD R29, R22, 0x4, R26.reuse ;  /* 0x00000004161d7824 */ /* 0x100fe200078e021a */
[-C--:B------:R-:W-:Y:S01]  /*0ad0*/  LEA R27, R21, R26.reuse, 0x2 ;  /* 0x0000001a151b7211 */ /* 0x080fe200078e10ff */
[--C-:B-1----:R-:W-:Y:S01]  /*0ae0*/  IMAD R5, R19, 0x4, R26.reuse ;  /* 0x0000000413057824 */ /* 0x102fe200078e021a */
[-C--:B------:R-:W-:Y:S01]  /*0af0*/  LEA R6, R20, R26.reuse, 0x2 ;  /* 0x0000001a14067211 */ /* 0x080fe200078e10ff */
[----:B------:R-:W1:Y:S01]  /*0b00*/  LDS R9, [R9+0x31000] ;  /* 0x0310000009097984 */ /* 0x000e620000000800 */
[----:B------:R-:W-:Y:S01]  /*0b10*/  LEA R4, R18, R26, 0x2 ;  /* 0x0000001a12047211 */ /* 0x000fe200078e10ff */
[----:B------:R-:W-:Y:S01]  /*0b20*/  IMAD R26, R17, 0x4, R26 ;  /* 0x00000004111a7824 */ /* 0x000fe200078e021a */
[-C--:B------:R-:W-:Y:S01]  /*0b30*/  LEA R14, R24, R3.reuse, 0x2 ;  /* 0x00000003180e7211 */ /* 0x080fe200078e10ff */
[----:B------:R-:W2:Y:S01]  /*0b40*/  LDS R8, [R8+0x31000] ;  /* 0x0310000008087984 */ /* 0x000ea20000000800 */
[--C-:B------:R-:W-:Y:S01]  /*0b50*/  IMAD R11, R23, 0x4, R3.reuse ;  /* 0x00000004170b7824 */ /* 0x100fe200078e0203 */
[----:B------:R-:W-:Y:S01]  /*0b60*/  LEA R10, R22, R3, 0x2 ;  /* 0x00000003160a7211 */ /* 0x000fe200078e10ff */
[----:B------:R-:W-:Y:S01]  /*0b70*/  IMAD R7, R21, 0x4, R3 ;  /* 0x0000000415077824 */ /* 0x000fe200078e0203 */
[----:B------:R-:W3:Y:S04]  /*0b80*/  LDS R29, [R29+0x31000] ;  /* 0x031000001d1d7984 */ /* 0x000ee80000000800 */
[----:B------:R-:W4:Y:S01]  /*0b90*/  LDS R27, [R27+0x31000] ;  /* 0x031000001b1b7984 */ /* 0x000f220000000800 */
[----:B------:R-:W-:-:S03]  /*0ba0*/  NOP ;  /* 0x0000000000007918 */ /* 0x000fc60000000000 */
[----:B-1----:R1:W-:Y:S04]  /*0bb0*/  STS [R6+0x31000], R9 ;  /* 0x0310000906007388 */ /* 0x0023e80000000800 */
[----:B--2---:R2:W-:Y:S04]  /*0bc0*/  STS [R5+0x31000], R8 ;  /* 0x0310000805007388 */ /* 0x0045e80000000800 */
[----:B---3--:R3:W-:Y:S04]  /*0bd0*/  STS [R4+0x31000], R29 ;  /* 0x0310001d04007388 */ /* 0x0087e80000000800 */
[----:B----4-:R-:W-:Y:S04]  /*0be0*/  STS [R26+0x31000], R27 ;  /* 0x0310001b1a007388 */ /* 0x010fe80000000800 */
[----:B------:R-:W4:Y:S04]  /*0bf0*/  LDS R13, [R14+0x31a00] ;  /* 0x031a00000e0d7984 */ /* 0x000f280000000800 */
[----:B------:R-:W5:Y:S04]  /*0c00*/  LDS R12, [R11+0x31a00] ;  /* 0x031a00000b0c7984 */ /* 0x000f680000000800 */
[----:B------:R-:W5:Y:S01]  /*0c10*/  LDS R9, [R10+0x31a00] ;  /* 0x031a00000a097984 */ /* 0x000f620000000800 */
[----:B-1----:R-:W-:-:S03]  /*0c20*/  LEA R6, R20, R3, 0x2 ;  /* 0x0000000314067211 */ /* 0x002fc600078e10ff */
[----:B------:R-:W1:Y:S01]  /*0c30*/  LDS R8, [R7+0x31a00] ;  /* 0x031a000007087984 */ /* 0x000e620000000800 */
[----:B--2---:R-:W-:Y:S01]  /*0c40*/  IMAD R5, R19, 0x4, R3 ;  /* 0x0000000413057824 */ /* 0x004fe200078e0203 */
[----:B------:R-:W-:Y:S01]  /*0c50*/  NOP ;  /* 0x0000000000007918 */ /* 0x000fe20000000000 */
[-C--:B---3--:R-:W-:Y:S02]  /*0c60*/  LEA R4, R18, R3.reuse, 0x2 ;  /* 0x0000000312047211 */ /* 0x088fe400078e10ff */
[----:B------:R-:W-:Y:S01]  /*0c70*/  LEA R3, R17, R3, 0x2 ;  /* 0x0000000311037211 */ /* 0x000fe200078e10ff */
[----:B----4-:R-:W-:Y:S04]  /*0c80*/  STS [R6+0x31a00], R13 ;  /* 0x031a000d06007388 */ /* 0x010fe80000000800 */
[----:B-----5:R-:W-:Y:S04]  /*0c90*/  STS [R5+0x31a00], R12 ;  /* 0x031a000c05007388 */ /* 0x020fe80000000800 */
[----:B------:R-:W-:Y:S04]  /*0ca0*/  STS [R4+0x31a00], R9 ;  /* 0x031a000904007388 */ /* 0x000fe80000000800 */
[----:B-1----:R-:W-:Y:S04]  /*0cb0*/  STS [R3+0x31a00], R8 ;  /* 0x031a000803007388 */ /* 0x002fe80000000800 */
[----:B------:R-:W1:Y:S04]  /*0cc0*/  LDS R27, [R14+0x31c00] ;  /* 0x031c00000e1b7984 */ /* 0x000e680000000800 */
[----:B------:R-:W2:Y:S04]  /*0cd0*/  LDS R26, [R11+0x31c00] ;  /* 0x031c00000b1a7984 */ /* 0x000ea80000000800 */
[----:B------:R-:W3:Y:S04]  /*0ce0*/  LDS R29, [R10+0x31c00] ;  /* 0x031c00000a1d7984 */ /* 0x000ee80000000800 */
[----:B------:R-:W4:Y:S01]  /*0cf0*/  LDS R28, [R7+0x31c00] ;  /* 0x031c0000071c7984 */ /* 0x000f220000000800 */
[----:B------:R-:W-:-:S03]  /*0d00*/  NOP ;  /* 0x0000000000007918 */ /* 0x000fc60000000000 */
[----:B-1----:R1:W-:Y:S04]  /*0d10*/  STS [R6+0x31c00], R27 ;  /* 0x031c001b06007388 */ /* 0x0023e80000000800 */
[----:B--2---:R1:W-:Y:S04]  /*0d20*/  STS [R5+0x31c00], R26 ;  /* 0x031c001a05007388 */ /* 0x0043e80000000800 */
[----:B---3--:R1:W-:Y:S04]  /*0d30*/  STS [R4+0x31c00], R29 ;  /* 0x031c001d04007388 */ /* 0x0083e80000000800 */
[----:B----4-:R1:W-:Y:S01]  /*0d40*/  STS [R3+0x31c00], R28 ;  /* 0x031c001c03007388 */ /* 0x0103e20000000800 */
[----:B------:R2:W-:Y:S06]  /*0d50*/  MEMBAR.ALL.CTA ;  /* 0x0000000000007992 */ /* 0x0005ec0000008000 */
[----:B--2---:R-:W2:Y:S02]  /*0d60*/  FENCE.VIEW.ASYNC.S ;  /* 0x00000000000073c6 */ /* 0x004ea40000000000 */
.L_x_15:
[----:B-1----:R-:W-:Y:S01]  /*0d70*/  VIADD R2, R2, 0x32e50 ;  /* 0x00032e5002027836 */ /* 0x002fe20000000000 */
[C---:B------:R-:W-:Y:S01]  /*0d80*/  ISETP.NE.AND P0, PT, R15.reuse, 0x4, PT ;  /* 0x000000040f00780c */ /* 0x040fe20003f05270 */
[----:B------:R-:W-:Y:S01]  /*0d90*/  VIADD R15, R15, 0x1 ;  /* 0x000000010f0f7836 */ /* 0x000fe20000000000 */
[----:B------:R-:W-:Y:S02]  /*0da0*/  UIADD3 UR4, UPT, UPT, UR4, 0x1, URZ ;  /* 0x0000000104047890 */ /* 0x000fe4000fffe0ff */
[----:B------:R-:W-:Y:S02]  /*0db0*/  PRMT R2, RZ, 0x654, R2 ;  /* 0x00000654ff027816 */ /* 0x000fe40000000002 */
[----:B------:R-:W-:Y:S01]  /*0dc0*/  SEL R15, R15, RZ, P0 ;  /* 0x000000ff0f0f7207 */ /* 0x000fe20000000000 */
[----:B------:R-:W-:Y:S01]  /*0dd0*/  UISETP.NE.AND UP0, UPT, UR4, 0x10, UPT ;  /* 0x000000100400788c */ /* 0x000fe2000bf05270 */
[----:B--2---:R1:W-:Y:S02]  /*0de0*/  SYNCS.ARRIVE.TRANS64.RED.A1T0 RZ, [R2+URZ], RZ ;  /* 0x000000ff02ff79a7 */ /* 0x0043e400081004ff */
[----:B------:R-:W-:-:S04]  /*0df0*/  ISETP.NE.AND P0, PT, R15, RZ, PT ;  /* 0x000000ff0f00720c */ /* 0x000fc80003f05270 */
[----:B------:R-:W-:-:S04]  /*0e00*/  SEL R3, RZ, 0x1, P0 ;  /* 0x00000001ff037807 */ /* 0x000fc80000000000 */
[----:B------:R-:W-:Y:S01]  /*0e10*/  LOP3.LUT R16, R16, R3, RZ, 0x3c, !PT ;  /* 0x0000000310107212 */ /* 0x000fe200078e3cff */
[----:B------:R-:W-:Y:S06]  /*0e20*/  BRA.U UP0, `(.L_x_16) ;  /* 0xfffffff900fc7547 */ /* 0x000fec000b83ffff */
[----:B------:R-:W-:-:S13]  /*0e30*/  ISETP.NE.AND P0, PT, R25, UR5, PT ;  /* 0x0000000519007c0c */ /* 0x000fda000bf05270 */
[----:B------:R-:W-:Y:S05]  /*0e40*/  @!P0 EXIT ;  /* 0x000000000000894d */ /* 0x000fea0003800000 */
[----:B------:R-:W-:Y:S01]  /*0e50*/  UIADD3 UR5, UPT, UPT, UR5, 0x1, URZ ;  /* 0x0000000105057890 */ /* 0x000fe2000fffe0ff */
[----:B------:R-:W-:Y:S05]  /*0e60*/  BRA `(.L_x_17) ;  /* 0xfffffff800dc7947 */ /* 0x000fea000383ffff */
.L_x_12:
[----:B-1----:R-:W-:-:S09]  /*0e70*/  UISETP.NE.AND UP0, UPT, UR5, URZ, UPT ;  /* 0x000000ff0500728c */ /* 0x002fd2000bf05270 */
[----:B------:R-:W-:Y:S05]  /*0e80*/  BRA.U UP0, `(.L_x_13) ;  /* 0x0000003100f07547 */ /* 0x000fea000b800000 */
[----:B------:R-:W1:Y:S01]  /*0e90*/  S2UR UR4, SR_CTAID.X ;  /* 0x00000000000479c3 */ /* 0x000e620000002500 */
[----:B------:R-:W-:Y:S02]  /*0ea0*/  UMOV UR8, 0x400 ;  /* 0x0000040000087882 */ /* 0x000fe40000000000 */
[----:B------:R-:W-:-:S04]  /*0eb0*/  ULEA UR8, UR5, UR8, 0x18 ;  /* 0x0000000805087291 */ /* 0x000fc8000f8ec0ff */
[----:B------:R-:W-:Y:S02]  /*0ec0*/  UIADD3 UR5, UPT, UPT, UR8, 0x18000, URZ ;  /* 0x0001800008057890 */ /* 0x000fe4000fffe0ff */
[----:B------:R-:W-:Y:S02]  /*0ed0*/  UIADD3 UR6, UPT, UPT, UR8, 0x4000, URZ ;  /* 0x0000400008067890 */ /* 0x000fe4000fffe0ff */
[----:B------:R-:W-:Y:S02]  /*0ee0*/  USHF.R.U32.HI UR5, URZ, 0x4, UR5 ;  /* 0x00000004ff057899 */ /* 0x000fe40008011605 */
[----:B------:R-:W-:Y:S02]  /*0ef0*/  USHF.R.U32.HI UR6, URZ, 0x4, UR6 ;  /* 0x00000004ff067899 */ /* 0x000fe40008011606 */
[----:B------:R-:W-:Y:S01]  /*0f00*/  ULOP3.LUT UR5, UR5, 0x3fc0, URZ, 0xc0, !UPT ;  /* 0x00003fc005057892 */ /* 0x000fe2000f8ec0ff */
[----:B-1----:R-:W-:-:S13]  /*0f10*/  ISETP.LE.U32.AND P0, PT, R0, UR4, PT ;  /* 0x0000000400007c0c */ /* 0x002fda000bf03070 */
[----:B------:R-:W-:Y:S05]  /*0f20*/  @P0 EXIT ;  /* 0x000000000000094d */ /* 0x000fea0003800000 */
[----:B------:R-:W-:Y:S01]  /*0f30*/  ULOP3.LUT UR4, URZ, UR4, URZ, 0x33, !UPT ;  /* 0x00000004ff047292 */ /* 0x000fe2000f8e33ff */
[----:B------:R-:W-:Y:S01]  /*0f40*/  IMAD.U32 R8, RZ, RZ, UR5 ;  /* 0x00000005ff087e24 */ /* 0x000fe2000f8e00ff */
[----:B------:R-:W-:Y:S01]  /*0f50*/  ULOP3.LUT UR6, UR6, 0x3fc0, URZ, 0xc0, !UPT ;  /* 0x00003fc006067892 */ /* 0x000fe2000f8ec0ff */
[C---:B------:R-:W-:Y:S01]  /*0f60*/  ISETP.GE.U32.AND P0, PT, R3.reuse, 0x5, PT ;  /* 0x000000050300780c */ /* 0x040fe20003f06070 */
[----:B------:R-:W-:Y:S01]  /*0f70*/  IMAD.MOV.U32 R4, RZ, RZ, RZ ;  /* 0x000000ffff047224 */ /* 0x000fe200078e00ff */
[----:B------:R-:W-:Y:S01]  /*0f80*/  UMOV UR18, URZ ;  /* 0x000000ff00127c82 */ /* 0x000fe20008000000 */
[----:B------:R-:W-:Y:S01]  /*0f90*/  VIADD R0, R0, UR4 ;  /* 0x0000000400007c36 */ /* 0x000fe20008000000 */
[----:B------:R-:W-:Y:S01]  /*0fa0*/  UMOV UR15, URZ ;  /* 0x000000ff000f7c82 */ /* 0x000fe20008000000 */
[C---:B------:R-:W-:Y:S01]  /*0fb0*/  IMAD R8, R3.reuse, 0x500, R8 ;  /* 0x0000050003087824 */ /* 0x040fe200078e0208 */
[----:B------:R-:W-:Y:S01]  /*0fc0*/  LEA R9, R3, UR6, 0xa ;  /* 0x0000000603097c11 */ /* 0x000fe2000f8e50ff */
[----:B------:R-:W-:Y:S01]  /*0fd0*/  IMAD.HI.U32 R3, R0, -0xd4629b7, RZ ;  /* 0xf2b9d64900037827 */ /* 0x000fe200078e00ff */
[----:B------:R-:W-:Y:S01]  /*0fe0*/  UMOV UR6, 0x140 ;  /* 0x0000014000067882 */ /* 0x000fe20000000000 */
[----:B------:R-:W-:Y:S01]  /*0ff0*/  UMOV UR7, 0x144 ;  /* 0x0000014400077882 */ /* 0x000fe20000000000 */
[----:B------:R-:W-:Y:S01]  /*1000*/  SEL R9, R9, RZ, !P0 ;  /* 0x000000ff09097207 */ /* 0x000fe20004000000 */
[----:B------:R-:W-:Y:S01]  /*1010*/  UMOV UR4, 0x140 ;  /* 0x0000014000047882 */ /* 0x000fe20000000000 */
[----:B------:R-:W-:Y:S01]  /*1020*/  SEL R8, R8, RZ, !P0 ;  /* 0x000000ff08087207 */ /* 0x000fe20004000000 */
[----:B------:R-:W-:Y:S01]  /*1030*/  UMOV UR5, 0x144 ;  /* 0x0000014400057882 */ /* 0x000fe20000000000 */
[----:B------:R-:W-:-:S07]  /*1040*/  SHF.R.U32.HI R3, RZ, 0x7, R3 ;  /* 0x00000007ff037819 */ /* 0x000fce0000011603 */
.L_x_24:
[----:B------:R-:W-:Y:S01]  /*1050*/  USHF.R.U32.HI UR10, URZ, 0x1, UR18 ;  /* 0x00000001ff0a7899 */ /* 0x000fe20008011612 */
[----:B------:R-:W-:Y:S01]  /*1060*/  HFMA2 R7, -RZ, RZ, 0, 5.9604644775390625e-08 ;  /* 0x00000001ff077431 */ /* 0x000fe200000001ff */
[----:B------:R-:W-:Y:S02]  /*1070*/  USHF.L.U32 UR9, UR18, 0x3, URZ ;  /* 0x0000000312097899 */ /* 0x000fe400080006ff */
[----:B------:R-:W-:Y:S02]  /*1080*/  ULOP3.LUT UR10, UR10, 0x1, URZ, 0xc, !UPT ;  /* 0x000000010a0a7892 */ /* 0x000fe4000f8e0cff */
[----:B------:R-:W-:Y:S02]  /*1090*/  ULOP3.LUT UR9, UR9, 0x8, URZ, 0xc0, !UPT ;  /* 0x0000000809097892 */ /* 0x000fe4000f8ec0ff */
[----:B------:R-:W-:Y:S02]  /*10a0*/  USHF.L.U32 UR10, UR10, 0x1f, URZ ;  /* 0x0000001f0a0a7899 */ /* 0x000fe400080006ff */
[----:B------:R-:W-:-:S02]  /*10b0*/  ULOP3.LUT UR12, UR18, 0x1, URZ, 0xc0, !UPT ;  /* 0x00000001120c7892 */ /* 0x000fc4000f8ec0ff */
[----:B------:R-:W-:Y:S01]  /*10c0*/  MOV R0, UR9 ;  /* 0x0000000900007c02 */ /* 0x000fe20008000f00 */
[----:B------:R-:W-:Y:S01]  /*10d0*/  UIADD3 UR9, UPT, UPT, UR8, UR9, URZ ;  /* 0x0000000908097290 */ /* 0x000fe2000fffe0ff */
[----:B------:R-:W-:Y:S01]  /*10e0*/  MOV R5, UR10 ;  /* 0x0000000a00057c02 */ /* 0x000fe20008000f00 */
[----:B------:R-:W-:Y:S02]  /*10f0*/  UIMAD UR12, UR12, 0xa0, URZ ;  /* 0x000000a00c0c78a4 */ /* 0x000fe4000f8e02ff */
[----:B------:R-:W-:Y:S01]  /*1100*/  UIADD3 UR11, UPT, UPT, UR9, 0x32e78, URZ ;  /* 0x00032e78090b7890 */ /* 0x000fe2000fffe0ff */
[----:B------:R-:W1:Y:S02]  /*1110*/  SYNCS.PHASECHK.TRANS64.TRYWAIT P0, [R0+UR8+0x32e88], R5 ;  /* 0x032e8805000075a7 */ /* 0x000e640008001108 */
[----:B-1----:R-:W-:Y:S09]  /*1120*/  @!P0 BRA `(.L_x_18) ;  /* 0x0000004800a08947 */ /* 0x002ff20003800000 */
.L_x_67:
[----:B------:R-:W-:Y:S01]  /*1130*/  NOP ;  /* 0x0000000000007918 */ /* 0x000fe20000000000 */
[----:B------:R-:W-:Y:S01]  /*1140*/  UMOV UR17, 0xe ;  /* 0x0000000e00117882 */ /* 0x000fe20000000000 */
[----:B------:R-:W-:-:S05]  /*1150*/  UMOV UR16, 0xfffffff0 ;  /* 0xfffffff000107882 */ /* 0x000fca0000000000 */
.L_x_23:
[----:B------:R-:W-:Y:S01]  /*1160*/  ULEA UR13, UR15, UR8, 0x3 ;  /* 0x000000080f0d7291 */ /* 0x000fe2000f8e18ff */
[----:B-1----:R-:W-:Y:S01]  /*1170*/  SHF.L.U32 R11, R4, 0x1f, RZ ;  /* 0x0000001f040b7819 */ /* 0x002fe200000006ff */
[----:B------:R-:W-:Y:S01]  /*1180*/  UIADD3 UR14, UPT, UPT, UR16, 0x10, URZ ;  /* 0x00000010100e7890 */ /* 0x000fe2000fffe0ff */
[----:B------:R-:W-:Y:S03]  /*1190*/  MOV R0, UR15 ;  /* 0x0000000f00007c02 */ /* 0x000fe60008000f00 */
[----:B------:R-:W-:Y:S03]  /*11a0*/  ULOP3.LUT UP0, UR14, UR14, 0x2, URZ, 0xc0, !UPT ;  /* 0x000000020e0e7892 */ /* 0x000fe6000f80c0ff */
[----:B------:R-:W1:Y:S02]  /*11b0*/  SYNCS.PHASECHK.TRANS64.TRYWAIT P0, [UR13+0x32e50], R11 ;  /* 0x032e500bff0075a7 */ /* 0x000e64000800110d */
[----:B-12---:R-:W-:Y:S07]  /*11c0*/  @!P0 BRA `(.L_x_19) ;  /* 0x0000004800988947 */ /* 0x006fee0003800000 */
.L_x_69:
[----:B------:R-:W-:Y:S01]  /*11d0*/  NOP ;  /* 0x0000000000007918 */ /* 0x000fe20000000000 */
[----:B------:R-:W-:Y:S05]  /*11e0*/  BRA.U UP0, `(.L_x_20) ;  /* 0x0000000100487547 */ /* 0x000fea000b800000 */
[----:B------:R-:W-:Y:S02]  /*11f0*/  ULEA UR19, UR15, UR8, 0x9 ;  /* 0x000000080f137291 */ /* 0x000fe4000f8e48ff */
[----:B------:R-:W-:Y:S02]  /*1200*/  ULEA UR9, UR15, UR8, 0xa ;  /* 0x000000080f097291 */ /* 0x000fe4000f8e50ff */
[----:B------:R-:W-:Y:S02]  /*1210*/  UIADD3 UR19, UPT, UPT, UR19, 0x31000, URZ ;  /* 0x0003100013137890 */ /* 0x000fe4000fffe0ff */
[----:B------:R-:W-:Y:S02]  /*1220*/  UIADD3 UR10, UPT, UPT, UR9, 0x31a00, URZ ;  /* 0x00031a00090a7890 */ /* 0x000fe4000fffe0ff */
[----:B------:R-:W-:Y:S02]  /*1230*/  UIADD3 UR9, UPT, UPT, UR9, 0x31c00, URZ ;  /* 0x00031c0009097890 */ /* 0x000fe4000fffe0ff */
[----:B------:R-:W-:Y:S02]  /*1240*/  USHF.R.U32.HI UR19, URZ, 0x4, UR19 ;  /* 0x00000004ff137899 */ /* 0x000fe40008011613 */
[----:B------:R-:W-:Y:S02]  /*1250*/  USHF.R.U32.HI UR10, URZ, 0x4, UR10 ;  /* 0x00000004ff0a7899 */ /* 0x000fe4000801160a */
[----:B------:R-:W-:Y:S02]  /*1260*/  USHF.R.U32.HI UR9, URZ, 0x4, UR9 ;  /* 0x00000004ff097899 */ /* 0x000fe40008011609 */
[----:B------:R-:W-:Y:S02]  /*1270*/  ULOP3.LUT UR20, UR19, 0x3fe0, URZ, 0xc0, !UPT ;  /* 0x00003fe013147892 */ /* 0x000fe4000f8ec0ff */
[----:B------:R-:W-:Y:S02]  /*1280*/  ULOP3.LUT UR22, UR10, 0x3fe0, URZ, 0xc0, !UPT ;  /* 0x00003fe00a167892 */ /* 0x000fe4000f8ec0ff */
[----:B------:R-:W-:Y:S01]  /*1290*/  ULOP3.LUT UR24, UR9, 0x3fc0, URZ, 0xc0, !UPT ;  /* 0x00003fc009187892 */ /* 0x000fe2000f8ec0ff */
[----:B------:R-:W-:Y:S01]  /*12a0*/  UMOV UR21, 0x4008 ;  /* 0x0000400800157882 */ /* 0x000fe20000000000 */
[----:B------:R-:W-:Y:S01]  /*12b0*/  UMOV UR23, 0x4008 ;  /* 0x0000400800177882 */ /* 0x000fe20000000000 */
[----:B------:R-:W-:Y:S02]  /*12c0*/  UMOV UR25, 0x4008 ;  /* 0x0000400800197882 */ /* 0x000fe40000000000 */
[----:B------:R2:W-:Y:S02]  /*12d0*/  UTCCP.T.S.4x32dp128bit tmem[0x140], gdesc[UR20] ;  /* 0x00014014ff0079e7 */ /* 0x0005e40009100000 */
[----:B------:R2:W-:Y:S02]  /*12e0*/  UTCCP.T.S.4x32dp128bit tmem[0x144], gdesc[UR22] ;  /* 0x00014416ff0079e7 */ /* 0x0005e40009100000 */
[----:B------:R2:W-:Y:S01]  /*12f0*/  UTCCP.T.S.4x32dp128bit tmem[0x148], gdesc[UR24] ;  /* 0x00014818ff0079e7 */ /* 0x0005e20009100000 */
[----:B------:R-:W-:Y:S02]  /*1300*/  NOP ;  /* 0x0000000000007918 */ /* 0x000fe40000000000 */
.L_x_20:
[----:B------:R-:W-:Y:S01]  /*1310*/  UISETP.NE.AND UP0, UPT, UR15, 0x4, UPT ;  /* 0x000000040f00788c */ /* 0x000fe2000bf05270 */
[----:B------:R-:W-:Y:S01]  /*1320*/  SHFL.IDX PT, R5, R8, R0, 0x1f ;  /* 0x00001f0008057589 */ /* 0x000fe200000e0000 */
[----:B------:R-:W-:Y:S01]  /*1330*/  UIADD3 UR10, UPT, UPT, UR15, 0x1, URZ ;  /* 0x000000010f0a7890 */ /* 0x000fe2000fffe0ff */
[----:B------:R-:W-:Y:S03]  /*1340*/  NOP ;  /* 0x0000000000007918 */ /* 0x000fe60000000000 */
[----:B------:R-:W-:Y:S03]  /*1350*/  USEL UR10, UR10, URZ, UP0 ;  /* 0x000000ff0a0a7287 */ /* 0x000fe60008000000 */
[----:B-1----:R-:W1:Y:S01]  /*1360*/  SHFL.IDX PT, R2, R9, R0, 0x1f ;  /* 0x00001f0009027589 */ /* 0x002e6200000e0000 */
[----:B------:R-:W-:Y:S02]  /*1370*/  USHF.L.U32 UR15, UR14, 0x4, URZ ;  /* 0x000000040e0f7899 */ /* 0x000fe400080006ff */
[----:B------:R-:W-:Y:S02]  /*1380*/  ULEA UR9, UR10, UR8, 0x3 ;  /* 0x000000080a097291 */ /* 0x000fe4000f8e18ff */
[----:B------:R-:W-:Y:S01]  /*1390*/  ULEA UR14, UR14, 0x8a8, 0xd ;  /* 0x000008a80e0e7891 */ /* 0x000fe2000f8e68ff */
[----:B------:R-:W-:Y:S01]  /*13a0*/  ISETP.NE.AND P0, PT, RZ, UR10, PT ;  /* 0x0000000aff007c0c */ /* 0x000fe2000bf05270 */
[----:B------:R-:W-:Y:S01]  /*13b0*/  UISETP.NE.AND UP0, UPT, UR16, -0x10, UPT ;  /* 0xfffffff01000788c */ /* 0x000fe2000bf05270 */
[----:B------:R-:W-:Y:S01]  /*13c0*/  IMAD.U32 R10, RZ, RZ, UR10 ;  /* 0x0000000aff0a7e24 */ /* 0x000fe2000f8e00ff */
[----:B------:R-:W-:Y:S02]  /*13d0*/  UPRMT UR15, UR15, 0x5410, UR14 ;  /* 0x000054100f0f7896 */ /* 0x000fe4000800000e */
[----:B------:R-:W-:Y:S01]  /*13e0*/  UIADD3 UR13, UPT, UPT, UR13, 0x32e28, URZ ;  /* 0x00032e280d0d7890 */ /* 0x000fe2000fffe0ff */
[----:B------:R-:W-:Y:S01]  /*13f0*/  UMOV UR14, URZ ;  /* 0x000000ff000e7c82 */ /* 0x000fe20008000000 */
[----:B--2---:R-:W-:Y:S01]  /*1400*/  UMOV UR23, 0x40004040 ;  /* 0x4000404000177882 */ /* 0x004fe20000000000 */
[----:B------:R-:W-:Y:S01]  /*1410*/  UMOV UR21, 0x40004040 ;  /* 0x4000404000157882 */ /* 0x000fe20000000000 */
[----:B------:R-:W-:Y:S01]  /*1420*/  UMOV UR27, 0x40004040 ;  /* 0x40004040001b7882 */ /* 0x000fe20000000000 */
[----:B------:R-:W-:Y:S01]  /*1430*/  UMOV UR25, 0x40004040 ;  /* 0x4000404000197882 */ /* 0x000fe20000000000 */
[----:B------:R-:W-:Y:S01]  /*1440*/  UMOV UR31, 0x40004040 ;  /* 0x40004040001f7882 */ /* 0x000fe20000000000 */
[----:B------:R-:W-:Y:S01]  /*1450*/  UMOV UR29, 0x40004040 ;  /* 0x40004040001d7882 */ /* 0x000fe20000000000 */
[----:B------:R-:W-:Y:S01]  /*1460*/  UMOV UR35, 0x40004040 ;  /* 0x4000404000237882 */ /* 0x000fe20000000000 */
[----:B------:R-:W-:Y:S01]  /*1470*/  UMOV UR33, 0x40004040 ;  /* 0x4000404000217882 */ /* 0x000fe20000000000 */
[----:B-1----:R-:W-:Y:S02]  /*1480*/  R2UR UR22, R2 ;  /* 0x00000000021672ca */ /* 0x002fe400000e0000 */
[----:B------:R-:W-:Y:S02]  /*1490*/  R2UR UR20, R5 ;  /* 0x00000000051472ca */ /* 0x000fe400000e0000 */
[----:B------:R-:W-:Y:S04]  /*14a0*/  SEL R5, RZ, 0x1, P0 ;  /* 0x00000001ff057807 */ /* 0x000fe80000000000 */
[----:B------:R-:W-:Y:S05]  /*14b0*/  LOP3.LUT R4, R4, R5, RZ, 0x3c, !PT ;  /* 0x0000000504047212 */ /* 0x000fea00078e3cff */
[----:B------:R-:W-:Y:S01]  /*14c0*/  UIADD3 UR26, UPT, UPT, UR22, 0x2, URZ ;  /* 0x00000002161a7890 */ /* 0x000fe2000fffe0ff */
[----:B------:R-:W-:Y:S01]  /*14d0*/  IMAD.U32 R13, R4, -0x80000000, RZ ;  /* 0x80000000040d7824 */ /* 0x000fe200078e00ff */
[----:B------:R-:W-:Y:S01]  /*14e0*/  UIADD3 UR24, UPT, UPT, UR20, 0x2, URZ ;  /* 0x0000000214187890 */ /* 0x000fe2000fffe0ff */
[----:B------:R1:W-:Y:S01]  /*14f0*/  UTCQMMA gdesc[UR22], gdesc[UR20], tmem[UR12], tmem[UR14], idesc[UR15], tmem[UR6], UP0 ;  /* 0x00060e1416007dea */ /* 0x0003e2000800030c */
[----:B------:R-:W-:Y:S02]  /*1500*/  UIADD3 UR30, UPT, UPT, UR22, 0x4, URZ ;  /* 0x00000004161e7890 */ /* 0x000fe4000fffe0ff */
[----:B------:R-:W-:Y:S02]  /*1510*/  UIADD3 UR28, UPT, UPT, UR20, 0x4, URZ ;  /* 0x00000004141c7890 */ /* 0x000fe4000fffe0ff */
[----:B------:R-:W-:Y:S02]  /*1520*/  UIADD3 UR34, UPT, UPT, UR22, 0x6, URZ ;  /* 0x0000000616227890 */ /* 0x000fe4000fffe0ff */
[----:B------:R-:W-:Y:S01]  /*1530*/  UIADD3 UR32, UPT, UPT, UR20, 0x6, URZ ;  /* 0x0000000614207890 */ /* 0x000fe2000fffe0ff */
[----:B------:R1:W-:Y:S04]  /*1540*/  UTCQMMA gdesc[UR26], gdesc[UR24], tmem[UR12], tmem[UR14], idesc[UR15], tmem[UR6], UPT ;  /* 0x00060e181a007dea */ /* 0x0003e8000b80030c */
[----:B------:R1:W-:Y:S04]  /*1550*/  UTCQMMA gdesc[UR30], gdesc[UR28], tmem[UR12], tmem[UR14], idesc[UR15], tmem[UR6], UPT ;  /* 0x00060e1c1e007dea */ /* 0x0003e8000b80030c */
[----:B------:R1:W-:Y:S01]  /*1560*/  UTCQMMA gdesc[UR34], gdesc[UR32], tmem[UR12], tmem[UR14], idesc[UR15], tmem[UR6], UPT ;  /* 0x00060e2022007dea */ /* 0x0003e2000b80030c */
[----:B------:R1:W-:Y:S01]  /*1570*/  UTCBAR [UR13], URZ ;  /* 0x000000ff0d0073e9 */ /* 0x0003e200080000ff */
[----:B------:R-:W2:Y:S02]  /*1580*/  SYNCS.PHASECHK.TRANS64.TRYWAIT P0, [UR9+0x32e50], R13 ;  /* 0x032e500dff0075a7 */ /* 0x000ea40008001109 */
[----:B-12---:R-:W-:Y:S05]  /*1590*/  @!P0 BRA `(.L_x_21) ;  /* 0x0000004400c08947 */ /* 0x006fea0003800000 */
.L_x_71:
[----:B------:R-:W-:Y:S01]  /*15a0*/  ELECT P0, URZ, PT ;  /* 0x0000000000ff782f */ /* 0x000fe20003800000 */
[----:B------:R-:W-:Y:S01]  /*15b0*/  SHFL.IDX PT, R2, R9, R10, 0x1f ;  /* 0x00001f0a09027589 */ /* 0x000fe200000e0000 */
[----:B------:R-:W-:Y:S02]  /*15c0*/  UIADD3 UR9, UPT, UPT, UR9, 0x32e28, URZ ;  /* 0x00032e2809097890 */ /* 0x000fe4000fffe0ff */
[----:B------:R-:W-:Y:S05]  /*15d0*/  UISETP.NE.AND UP0, UPT, UR16, -0x2, UPT ;  /* 0xfffffffe1000788c */ /* 0x000fea000bf05270 */
[----:B-1----:R-:W1:Y:S01]  /*15e0*/  SHFL.IDX PT, R0, R8, R10, 0x1f ;  /* 0x00001f0a08007589 */ /* 0x002e6200000e0000 */
[----:B------:R-:W-:Y:S01]  /*15f0*/  NOP ;  /* 0x0000000000007918 */ /* 0x000fe20000000000 */
[----:B------:R-:W-:Y:S02]  /*1600*/  NOP ;  /* 0x0000000000007918 */ /* 0x000fe40000000000 */
[C---:B------:R-:W-:Y:S01]  /*1610*/  @P0 IMAD.SHL.U32 R5, R7.reuse, 0x2000, RZ ;  /* 0x0000200007050824 */ /* 0x040fe200078e00ff */
[----:B------:R-:W-:Y:S01]  /*1620*/  UMOV UR21, 0x40004040 ;  /* 0x4000404000157882 */ /* 0x000fe20000000000 */
[----:B------:R-:W-:Y:S01]  /*1630*/  @P0 IMAD.SHL.U32 R6, R7, 0x10, RZ ;  /* 0x0000001007060824 */ /* 0x000fe200078e00ff */
[----:B------:R-:W-:Y:S01]  /*1640*/  UMOV UR15, 0x40004040 ;  /* 0x40004040000f7882 */ /* 0x000fe20000000000 */
[----:B------:R-:W-:Y:S01]  /*1650*/  UMOV UR27, 0x40004040 ;  /* 0x40004040001b7882 */ /* 0x000fe20000000000 */
[----:B------:R-:W-:Y:S01]  /*1660*/  @P0 LOP3.LUT R5, R5, 0x6000, RZ, 0xc0, !PT ;  /* 0x0000600005050812 */ /* 0x000fe200078ec0ff */
[----:B------:R-:W-:Y:S01]  /*1670*/  UMOV UR25, 0x40004040 ;  /* 0x4000404000197882 */ /* 0x000fe20000000000 */
[----:B------:R-:W-:Y:S01]  /*1680*/  @P0 LOP3.LUT R6, R6, 0x30, RZ, 0xc0, !PT ;  /* 0x0000003006060812 */ /* 0x000fe200078ec0ff */
[----:B------:R-:W-:Y:S01]  /*1690*/  UMOV UR31, 0x40004040 ;  /* 0x40004040001f7882 */ /* 0x000fe20000000000 */
[----:B------:R-:W-:Y:S01]  /*16a0*/  @P0 LOP3.LUT R5, R5, 0x8a8, RZ, 0xfc, !PT ;  /* 0x000008a805050812 */ /* 0x000fe200078efcff */
[----:B------:R-:W-:Y:S01]  /*16b0*/  UMOV UR29, 0x40004040 ;  /* 0x40004040001d7882 */ /* 0x000fe20000000000 */
[----:B------:R-:W-:Y:S01]  /*16c0*/  UMOV UR35, 0x40004040 ;  /* 0x4000404000237882 */ /* 0x000fe20000000000 */
[----:B------:R-:W-:Y:S01]  /*16d0*/  UMOV UR33, 0x40004040 ;  /* 0x4000404000217882 */ /* 0x000fe20000000000 */
[----:B------:R-:W-:Y:S02]  /*16e0*/  @P0 PRMT R5, R6, 0x5410, R5 ;  /* 0x0000541006050816 */ /* 0x000fe40000000005 */
[----:B-1----:R-:W-:Y:S01]  /*16f0*/  R2UR UR14, R0 ;  /* 0x00000000000e72ca */ /* 0x002fe200000e0000 */
[----:B------:R-:W-:Y:S01]  /*1700*/  @P0 IMAD.MOV.U32 R10, RZ, RZ, RZ ;  /* 0x000000ffff0a0224 */ /* 0x000fe200078e00ff */
[----:B------:R-:W-:Y:S02]  /*1710*/  @P0 R2UR UR13, R5 ;  /* 0x00000000050d02ca */ /* 0x000fe400000e0000 */
[----:B------:R-:W-:Y:S02]  /*1720*/  R2UR UR20, R2 ;  /* 0x00000000021472ca */ /* 0x000fe400000e0000 */
[----:B------:R-:W-:Y:S07]  /*1730*/  @P0 R2UR UR22, R10 ;  /* 0x000000000a1602ca */ /* 0x000fee00000e0000 */
[----:B------:R-:W-:Y:S02]  /*1740*/  UIADD3 UR24, UPT, UPT, UR14, 0x2, URZ ;  /* 0x000000020e187890 */ /* 0x000fe4000fffe0ff */
[----:B------:R-:W-:Y:S01]  /*1750*/  UIADD3 UR28, UPT, UPT, UR14, 0x4, URZ ;  /* 0x000000040e1c7890 */ /* 0x000fe2000fffe0ff */
[----:B------:R-:W-:Y:S01]  /*1760*/  IMAD.U32 R11, RZ, RZ, UR13 ;  /* 0x0000000dff0b7e24 */ /* 0x000fe2000f8e00ff */
[----:B------:R-:W-:Y:S02]  /*1770*/  UIADD3 UR26, UPT, UPT, UR20, 0x2, URZ ;  /* 0x00000002141a7890 */ /* 0x000fe4000fffe0ff */
[----:B------:R-:W-:Y:S02]  /*1780*/  UIADD3 UR30, UPT, UPT, UR20, 0x4, URZ ;  /* 0x00000004141e7890 */ /* 0x000fe4000fffe0ff */
[----:B------:R-:W-:Y:S01]  /*1790*/  @P0 R2UR UR23, R11 ;  /* 0x000000000b1702ca */ /* 0x000fe200000e0000 */
[----:B------:R-:W-:Y:S02]  /*17a0*/  UIADD3 UR34, UPT, UPT, UR20, 0x6, URZ ;  /* 0x0000000614227890 */ /* 0x000fe4000fffe0ff */
[----:B------:R-:W-:Y:S10]  /*17b0*/  UIADD3 UR32, UPT, UPT, UR14, 0x6, URZ ;  /* 0x000000060e207890 */ /* 0x000ff4000fffe0ff */
[----:B------:R1:W-:Y:S01]  /*17c0*/  UTCQMMA gdesc[UR20], gdesc[UR14], tmem[UR12], tmem[UR22], idesc[UR23], tmem[UR4], UPT ;  /* 0x0004160e14007dea */ /* 0x0003e2000b80030c */
[----:B------:R1:W-:Y:S01]  /*17d0*/  UTCQMMA gdesc[UR26], gdesc[UR24], tmem[UR12], tmem[UR22], idesc[UR23], tmem[UR4], UPT ;  /* 0x000416181a007dea */ /* 0x0003e2000b80030c */
[----:B------:R1:W-:Y:S01]  /*17e0*/  UTCQMMA gdesc[UR30], gdesc[UR28], tmem[UR12], tmem[UR22], idesc[UR23], tmem[UR4], UPT ;  /* 0x0004161c1e007dea */ /* 0x0003e2000b80030c */
[----:B------:R1:W-:Y:S01]  /*17f0*/  UTCQMMA gdesc[UR34], gdesc[UR32], tmem[UR12], tmem[UR22], idesc[UR23], tmem[UR4], UPT ;  /* 0x0004162022007dea */ /* 0x0003e2000b80030c */
[----:B------:R1:W-:Y:S01]  /*1800*/  UTCBAR [UR9], URZ ;  /* 0x000000ff090073e9 */ /* 0x0003e200080000ff */
[----:B------:R-:W-:Y:S05]  /*1810*/  BRA.U UP0, `(.L_x_22) ;  /* 0x0000000100087547 */ /* 0x000fea000b800000 */
[----:B------:R2:W-:Y:S01]  /*1820*/  UTCBAR [UR11], URZ ;  /* 0x000000ff0b0073e9 */ /* 0x0005e200080000ff */
[----:B------:R-:W-:Y:S01]  /*1830*/  NOP ;  /* 0x0000000000007918 */ /* 0x000fe20000000000 */
.L_x_22:
[----:B------:R-:W-:Y:S01]  /*1840*/  UISETP.NE.AND UP0, UPT, UR10, 0x4, UPT ;  /* 0x000000040a00788c */ /* 0x000fe2000bf05270 */
[----:B------:R-:W-:Y:S01]  /*1850*/  VIADD R7, R7, 0x2 ;  /* 0x0000000207077836 */ /* 0x000fe20000000000 */
[----:B------:R-:W-:Y:S02]  /*1860*/  UIADD3 UR10, UPT, UPT, UR10, 0x1, URZ ;  /* 0x000000010a0a7890 */ /* 0x000fe4000fffe0ff */
[----:B------:R-:W-:Y:S02]  /*1870*/  UIADD3 UR17, UPT, UPT, UR17, -0x2, URZ ;  /* 0xfffffffe11117890 */ /* 0x000fe4000fffe0ff */
[----:B-1----:R-:W-:Y:S02]  /*1880*/  USEL UR15, UR10, URZ, UP0 ;  /* 0x000000ff0a0f7287 */ /* 0x002fe40008000000 */
[----:B------:R-:W-:Y:S02]  /*1890*/  UISETP.NE.AND UP0, UPT, UR17, -0x2, UPT ;  /* 0xfffffffe1100788c */ /* 0x000fe4000bf05270 */
[----:B------:R-:W-:Y:S02]  /*18a0*/  UIADD3 UR16, UPT, UPT, UR16, 0x2, URZ ;  /* 0x0000000210107890 */ /* 0x000fe4000fffe0ff */
[----:B------:R-:W-:Y:S04]  /*18b0*/  ISETP.NE.AND P0, PT, RZ, UR15, PT ;  /* 0x0000000fff007c0c */ /* 0x000fe8000bf05270 */
[----:B------:R-:W-:Y:S04]  /*18c0*/  SEL R5, RZ, 0x1, P0 ;  /* 0x00000001ff057807 */ /* 0x000fe80000000000 */
[----:B------:R-:W-:Y:S01]  /*18d0*/  LOP3.LUT R4, R4, R5, RZ, 0x3c, !PT ;  /* 0x0000000504047212 */ /* 0x000fe200078e3cff */
[----:B------:R-:W-:Y:S06]  /*18e0*/  BRA.U UP0, `(.L_x_23) ;  /* 0xfffffff9001c7547 */ /* 0x000fec000b83ffff */
[----:B------:R-:W-:-:S13]  /*18f0*/  ISETP.NE.AND P0, PT, R3, UR18, PT ;  /* 0x0000001203007c0c */ /* 0x000fda000bf05270 */
[----:B--2---:R-:W-:Y:S05]  /*1900*/  @!P0 EXIT ;  /* 0x000000000000894d */ /* 0x004fea0003800000 */
[----:B------:R-:W-:Y:S01]  /*1910*/  UIADD3 UR18, UPT, UPT, UR18, 0x1, URZ ;  /* 0x0000000112127890 */ /* 0x000fe2000fffe0ff */
[----:B------:R-:W-:Y:S11]  /*1920*/  BRA `(.L_x_24) ;  /* 0xfffffff400c87947 */ /* 0x000ff6000383ffff */
.L_x_11:
[----:B------:R-:W-:-:S13]  /*1930*/  ELECT P0, URZ, PT ;  /* 0x0000000000ff782f */ /* 0x000fda0003800000 */
[----:B------:R-:W-:Y:S05]  /*1940*/  @!P0 BRA `(.L_x_13) ;  /* 0x0000002800408947 */ /* 0x000fea0003800000 */
[----:B------:R-:W1:Y:S02]  /*1950*/  S2UR UR4, SR_CTAID.X ;  /* 0x00000000000479c3 */ /* 0x000e640000002500 */
[----:B-1----:R-:W-:-:S13]  /*1960*/  ISETP.LE.U32.AND P0, PT, R0, UR4, PT ;  /* 0x0000000400007c0c */ /* 0x002fda000bf03070 */
[----:B------:R-:W-:Y:S05]  /*1970*/  @P0 EXIT ;  /* 0x000000000000094d */ /* 0x000fea0003800000 */
[----:B------:R-:W1:Y:S01]  /*1980*/  S2R R2, SR_CgaCtaId ;  /* 0x0000000000027919 */ /* 0x000e620000008800 */
[----:B------:R-:W-:Y:S01]  /*1990*/  IMAD.U32 R6, RZ, RZ, UR4 ;  /* 0x00000004ff067e24 */ /* 0x000fe2000f8e00ff */
[----:B------:R-:W2:Y:S01]  /*19a0*/  LDC.64 R22, c[0x0][0x380] ;  /* 0x0000e000ff167b82 */ /* 0x000ea20000000a00 */
[----:B------:R-:W-:Y:S02]  /*19b0*/  HFMA2 R7, -RZ, RZ, 0, 0 ;  /* 0x00000000ff077431 */ /* 0x000fe400000001ff */
[----:B------:R-:W-:Y:S01]  /*19c0*/  IMAD.MOV.U32 R29, RZ, RZ, RZ ;  /* 0x000000ffff1d7224 */ /* 0x000fe200078e00ff */
[----:B------:R-:W-:Y:S02]  /*19d0*/  LOP3.LUT R3, RZ, R6, RZ, 0x33, !PT ;  /* 0x00000006ff037212 */ /* 0x000fe400078e33ff */
[----:B------:R-:W-:Y:S02]  /*19e0*/  PRMT R15, R6, 0x7610, R15 ;  /* 0x00007610060f7816 */ /* 0x000fe4000000000f */
[----:B------:R-:W3:Y:S01]  /*19f0*/  LDC.64 R18, c[0x0][0x348] ;  /* 0x0000d200ff127b82 */ /* 0x000ee20000000a00 */
[----:B------:R-:W-:Y:S01]  /*1a00*/  IMAD.IADD R14, R0, 0x1, R3 ;  /* 0x00000001000e7824 */ /* 0x000fe200078e0203 */
[----:B------:R-:W-:-:S03]  /*1a10*/  MOV R3, 0x400 ;  /* 0x0000040000037802 */ /* 0x000fc60000000f00 */
[----:B------:R-:W-:-:S03]  /*1a20*/  IMAD.HI.U32 R14, R14, -0xd4629b7, RZ ;  /* 0xf2b9d6490e0e7827 */ /* 0x000fc600078e00ff */
[----:B------:R-:W4:Y:S02]  /*1a30*/  LDC.64 R10, c[0x0][0x358] ;  /* 0x0000d600ff0a7b82 */ /* 0x000f240000000a00 */
[----:B------:R-:W-:-:S04]  /*1a40*/  SHF.R.U32.HI R14, RZ, 0x7, R14 ;  /* 0x00000007ff0e7819 */ /* 0x000fc8000001160e */
[----:B------:R-:W-:Y:S02]  /*1a50*/  IADD3 R14, PT, PT, -R14, RZ, RZ ;  /* 0x000000ff0e0e7210 */ /* 0x000fe40007ffe1ff */
[----:B-1----:R-:W-:-:S05]  /*1a60*/  LEA R2, R2, R3, 0x18 ;  /* 0x0000000302027211 */ /* 0x002fca00078ec0ff */
[----:B------:R-:W-:-:S07]  /*1a70*/  VIADD R16, R2, 0x32e00 ;  /* 0x00032e0002107836 */ /* 0x000fce0000000000 */
.L_x_41:
[----:B------:R-:W-:Y:S01]  /*1a80*/  SHF.R.U32.HI R9, RZ, 0x4, R6 ;  /* 0x00000004ff097819 */ /* 0x000fe20000011606 */
[----:B------:R-:W-:Y:S05]  /*1a90*/  YIELD ;  /* 0x0000000000007946 */ /* 0x000fea0003800000 */
[----:B------:R-:W-:Y:S01]  /*1aa0*/  IMAD.HI.U32 R9, R9, 0x5b05b06, RZ ;  /* 0x05b05b0609097827 */ /* 0x000fe200078e00ff */
[----:B------:R-:W-:Y:S04]  /*1ab0*/  MOV R4, 0x1b50 ;  /* 0x00001b5000047802 */ /* 0x000fe80000000f00 */
[C---:B------:R-:W-:Y:S01]  /*1ac0*/  PRMT R0, R9.reuse, 0x9910, RZ ;  /* 0x0000991009007816 */ /* 0x040fe200000000ff */
[----:B------:R-:W-:Y:S04]  /*1ad0*/  IMAD.SHL.U32 R9, R9, 0x10, RZ ;  /* 0x0000001009097824 */ /* 0x000fe800078e00ff */
[----:B------:R-:W-:Y:S01]  /*1ae0*/  IMAD R0, R0, 0x2d0, RZ ;  /* 0x000002d000007824 */ /* 0x000fe200078e02ff */
[----:B------:R-:W-:Y:S03]  /*1af0*/  VIADDMNMX.U32 R45, R20, -R9, 0x10, PT ;  /* 0x00000010142d7446 */ /* 0x000fe60003800809 */
[----:B------:R-:W-:Y:S05]  /*1b00*/  IMAD.MOV R12, RZ, RZ, -R0 ;  /* 0x000000ffff0c7224 */ /* 0x000fea00078e0a00 */
[----:B------:R-:W-:Y:S05]  /*1b10*/  PRMT R12, R12, 0x7710, RZ ;  /* 0x000077100c0c7816 */ /* 0x000fea00000000ff */
[----:B------:R-:W-:Y:S05]  /*1b20*/  IMAD.IADD R12, R12, 0x1, R15 ;  /* 0x000000010c0c7824 */ /* 0x000fea00078e020f */
[----:B------:R-:W-:Y:S02]  /*1b30*/  LOP3.LUT R3, R12, 0xffff, RZ, 0xc0, !PT ;  /* 0x0000ffff0c037812 */ /* 0x000fe400078ec0ff */
[----:B--234-:R-:W-:Y:S05]  /*1b40*/  CALL.REL.NOINC `($__internal_3_$__cuda_sm20_div_u16) ;  /* 0x0000004800487944 */ /* 0x01cfea0003c00000 */
[----:B------:R-:W-:Y:S01]  /*1b50*/  LOP3.LUT R4, R29, 0x1, RZ, 0x3c, !PT ;  /* 0x000000011d047812 */ /* 0x000fe200078e3cff */
[----:B------:R-:W-:Y:S01]  /*1b60*/  IMAD R34, R7, 0x8, R16 ;  /* 0x0000000807227824 */ /* 0x000fe200078e0210 */
[----:B------:R-:W-:Y:S03]  /*1b70*/  PRMT R45, R45, 0x9910, RZ ;  /* 0x000099102d2d7816 */ /* 0x000fe600000000ff */
[----:B------:R-:W-:Y:S01]  /*1b80*/  IMAD.U32 R3, R4, -0x80000000, RZ ;  /* 0x8000000004037824 */ /* 0x000fe200078e00ff */
[----:B------:R-:W-:Y:S03]  /*1b90*/  PRMT R4, R0, 0x9910, RZ ;  /* 0x0000991000047816 */ /* 0x000fe600000000ff */
[----:B------:R-:W1:Y:S02]  /*1ba0*/  SYNCS.PHASECHK.TRANS64.TRYWAIT P0, [R34+URZ+0x28], R3 ;  /* 0x00002803220075a7 */ /* 0x000e6400080011ff */
[----:B------:R-:W-:Y:S05]  /*1bb0*/  IMAD R4, R45, R4, RZ ;  /* 0x000000042d047224 */ /* 0x000fea00078e02ff */
[----:B------:R-:W-:Y:S04]  /*1bc0*/  IADD3 R4, PT, PT, RZ, -R4, RZ ;  /* 0x80000004ff047210 */ /* 0x000fe80007ffe0ff */
[----:B------:R-:W-:Y:S05]  /*1bd0*/  PRMT R5, R4, 0x7710, RZ ;  /* 0x0000771004057816 */ /* 0x000fea00000000ff */
[----:B------:R-:W-:Y:S05]  /*1be0*/  IMAD.IADD R4, R12, 0x1, R5 ;  /* 0x000000010c047824 */ /* 0x000fea00078e0205 */
[----:B------:R-:W-:Y:S04]  /*1bf0*/  LOP3.LUT R4, R4, 0xffff, RZ, 0xc0, !PT ;  /* 0x0000ffff04047812 */ /* 0x000fe800078ec0ff */
[----:B------:R-:W-:Y:S01]  /*1c00*/  IADD3 R4, PT, PT, R9, R4, RZ ;  /* 0x0000000409047210 */ /* 0x000fe20007ffe0ff */
[----:B-1----:R-:W-:Y:S06]  /*1c10*/  @!P0 BRA `(.L_x_25) ;  /* 0x00000040003c8947 */ /* 0x002fec0003800000 */
.L_x_73:
[----:B------:R-:W-:Y:S01]  /*1c20*/  R2UR UR4, R10 ;  /* 0x000000000a0472ca */ /* 0x000fe200000e0000 */
[----:B------:R-:W-:Y:S01]  /*1c30*/  IMAD.SHL.U32 R8, R4, 0x80, RZ ;  /* 0x0000008004087824 */ /* 0x000fe200078e00ff */
[----:B------:R-:W-:Y:S01]  /*1c40*/  R2UR UR5, R11 ;  /* 0x000000000b0572ca */ /* 0x000fe200000e0000 */
[----:B------:R-:W-:Y:S01]  /*1c50*/  UMOV UR18, URZ ;  /* 0x000000ff00127c82 */ /* 0x000fe20008000000 */
[----:B------:R-:W-:Y:S01]  /*1c60*/  IADD3 R30, P1, PT, R18, 0x140, RZ ;  /* 0x00000140121e7810 */ /* 0x000fe20007f3e0ff */
[----:B------:R-:W-:Y:S01]  /*1c70*/  UMOV UR6, 0x0 ;  /* 0x0000000000067882 */ /* 0x000fe20000000000 */
[----:B------:R-:W-:Y:S01]  /*1c80*/  LEA R12, P0, R8, R22, 0x2 ;  /* 0x00000016080c7211 */ /* 0x000fe200078010ff */
[----:B------:R-:W-:Y:S01]  /*1c90*/  UMOV UR7, 0x10000000 ;  /* 0x1000000000077882 */ /* 0x000fe20000000000 */
[----:B------:R-:W-:Y:S01]  /*1ca0*/  LOP3.LUT R0, R0, 0xffff, RZ, 0xc0, !PT ;  /* 0x0000ffff00007812 */ /* 0x000fe200078ec0ff */
[--C-:B------:R-:W-:Y:S01]  /*1cb0*/  IMAD.X R31, RZ, RZ, R19.reuse, P1 ;  /* 0x000000ffff1f7224 */ /* 0x100fe200008e0613 */
[----:B------:R-:W-:Y:S01]  /*1cc0*/  LEA.HI.X R13, R8, R23, RZ, 0x2, P0 ;  /* 0x00000017080d7211 */ /* 0x000fe200000f14ff */
[C---:B-1----:R-:W-:Y:S01]  /*1cd0*/  VIADD R9, R7.reuse, 0x1 ;  /* 0x0000000107097836 */ /* 0x042fe20000000000 */
[----:B------:R-:W-:Y:S01]  /*1ce0*/  ISETP.NE.AND P0, PT, R7, 0x4, PT ;  /* 0x000000040700780c */ /* 0x000fe20003f05270 */
[----:B------:R-:W-:Y:S01]  /*1cf0*/  UMOV UR22, UR18 ;  /* 0x0000001200167c82 */ /* 0x000fe20008000000 */
[----:B------:R-:W-:Y:S01]  /*1d00*/  R2UR UR17, R34 ;  /* 0x00000000221172ca */ /* 0x000fe200000e0000 */
[----:B------:R-:W2:Y:S01]  /*1d10*/  LDG.E.CONSTANT R5, desc[UR4][R12.64] ;  /* 0x000000040c057981 */ /* 0x000ea2000c1e9900 */
[----:B------:R-:W-:Y:S01]  /*1d20*/  SEL R9, R9, RZ, P0 ;  /* 0x000000ff09097207 */ /* 0x000fe20000000000 */
[----:B------:R-:W-:Y:S01]  /*1d30*/  UMOV UR15, URZ ;  /* 0x000000ff000f7c82 */ /* 0x000fe20008000000 */
[----:B------:R-:W-:Y:S01]  /*1d40*/  R2UR UR19, R8 ;  /* 0x00000000081372ca */ /* 0x000fe200000e0000 */
[----:B------:R-:W-:Y:S01]  /*1d50*/  IMAD R0, R0, 0xa0, RZ ;  /* 0x000000a000007824 */ /* 0x000fe200078e02ff */
[C---:B------:R-:W-:Y:S01]  /*1d60*/  ISETP.NE.AND P0, PT, R9.reuse, RZ, PT ;  /* 0x000000ff0900720c */ /* 0x040fe20003f05270 */
[----:B------:R-:W-:Y:S01]  /*1d70*/  IMAD R35, R9, 0x8, R16 ;  /* 0x0000000809237824 */ /* 0x000fe200078e0210 */
[----:B------:R-:W-:Y:S01]  /*1d80*/  R2UR UR26, R30 ;  /* 0x000000001e1a72ca */ /* 0x000fe200000e0000 */
[C-C-:B------:R-:W-:Y:S01]  /*1d90*/  IMAD R21, R7.reuse, 0x200, R2.reuse ;  /* 0x0000020007157824 */ /* 0x140fe200078e0202 */
[----:B------:R-:W-:Y:S01]  /*1da0*/  SEL R26, RZ, 0x1, P0 ;  /* 0x00000001ff1a7807 */ /* 0x000fe20000000000 */
[--C-:B------:R-:W-:Y:S01]  /*1db0*/  IMAD R24, R7, 0x4000, R2.reuse ;  /* 0x0000400007187824 */ /* 0x100fe200078e0202 */
[C---:B------:R-:W-:Y:S01]  /*1dc0*/  IADD3 R32, P0, PT, R18.reuse, 0x1c0, RZ ;  /* 0x000001c012207810 */ /* 0x040fe20007f1e0ff */
[----:B------:R-:W-:Y:S01]  /*1dd0*/  UMOV UR21, UR17 ;  /* 0x0000001100157c82 */ /* 0x000fe20008000000 */
[----:B------:R-:W-:Y:S01]  /*1de0*/  LOP3.LUT R29, R29, R26, RZ, 0x3c, !PT ;  /* 0x0000001a1d1d7212 */ /* 0x000fe200078e3cff */
[----:B------:R-:W-:Y:S01]  /*1df0*/  UMOV UR13, UR17 ;  /* 0x00000011000d7c82 */ /* 0x000fe20008000000 */
[----:B------:R-:W-:Y:S01]  /*1e00*/  IADD3 R26, P3, PT, R18, 0x40, RZ ;  /* 0x00000040121a7810 */ /* 0x000fe20007f7e0ff */
[----:B------:R-:W-:Y:S01]  /*1e10*/  UMOV UR14, UR19 ;  /* 0x00000013000e7c82 */ /* 0x000fe20008000000 */
[----:B------:R-:W-:Y:S01]  /*1e20*/  LOP3.LUT R37, R29, 0x1, RZ, 0x3c, !PT ;  /* 0x000000011d257812 */ /* 0x000fe200078e3cff */
[----:B------:R-:W-:Y:S01]  /*1e30*/  UMOV UR9, UR17 ;  /* 0x0000001100097c82 */ /* 0x000fe20008000000 */
[----:B------:R-:W-:Y:S01]  /*1e40*/  R2UR UR16, R24 ;  /* 0x00000000181072ca */ /* 0x000fe200000e0000 */
[--C-:B------:R-:W-:Y:S01]  /*1e50*/  IMAD.X R27, RZ, RZ, R19.reuse, P3 ;  /* 0x000000ffff1b7224 */ /* 0x100fe200018e0613 */
[----:B------:R-:W-:Y:S01]  /*1e60*/  IADD3 R24, P2, PT, R18, 0xc0, RZ ;  /* 0x000000c012187810 */ /* 0x000fe20007f5e0ff */
[----:B------:R-:W-:Y:S01]  /*1e70*/  IMAD R17, R7, 0x400, R2 ;  /* 0x0000040007117824 */ /* 0x000fe200078e0202 */
[----:B------:R-:W-:Y:S01]  /*1e80*/  R2UR UR30, R26 ;  /* 0x000000001a1e72ca */ /* 0x000fe200000e0000 */
[--C-:B------:R-:W-:Y:S01]  /*1e90*/  IMAD.X R33, RZ, RZ, R19.reuse, P0 ;  /* 0x000000ffff217224 */ /* 0x100fe200000e0613 */
[----:B------:R-:W-:Y:S01]  /*1ea0*/  R2UR UR31, R27 ;  /* 0x000000001b1f72ca */ /* 0x000fe200000e0000 */
[----:B------:R-:W-:Y:S01]  /*1eb0*/  IMAD.U32 R36, R37, -0x80000000, RZ ;  /* 0x8000000025247824 */ /* 0x000fe200078e00ff */
[----:B------:R-:W-:Y:S01]  /*1ec0*/  R2UR UR8, R17 ;  /* 0x00000000110872ca */ /* 0x000fe200000e0000 */
[----:B------:R-:W-:Y:S01]  /*1ed0*/  IMAD.X R25, RZ, RZ, R19, P2 ;  /* 0x000000ffff197224 */ /* 0x000fe200010e0613 */
[----:B------:R-:W-:Y:S01]  /*1ee0*/  R2UR UR12, R21 ;  /* 0x00000000150c72ca */ /* 0x000fe200000e0000 */
[----:B------:R-:W-:Y:S01]  /*1ef0*/  IMAD.MOV.U32 R21, RZ, RZ, 0x9480 ;  /* 0x00009480ff157424 */ /* 0x000fe200078e00ff */
[----:B------:R-:W-:Y:S01]  /*1f00*/  R2UR UR28, R24 ;  /* 0x00000000181c72ca */ /* 0x000fe200000e0000 */
[----:B------:R-:W-:Y:S01]  /*1f10*/  UIADD3 UR16, UPT, UPT, UR16, 0x4000, URZ ;  /* 0x0000400010107890 */ /* 0x000fe2000fffe0ff */
[----:B------:R-:W-:Y:S02]  /*1f20*/  R2UR UR29, R25 ;  /* 0x00000000191d72ca */ /* 0x000fe400000e0000 */
[----:B------:R-:W-:Y:S02]  /*1f30*/  R2UR UR27, R31 ;  /* 0x000000001f1b72ca */ /* 0x000fe400000e0000 */
[----:B------:R-:W-:Y:S02]  /*1f40*/  R2UR UR24, R32 ;  /* 0x00000000201872ca */ /* 0x000fe400000e0000 */
[----:B------:R-:W-:Y:S01]  /*1f50*/  R2UR UR25, R33 ;  /* 0x00000000211972ca */ /* 0x000fe200000e0000 */
[----:B------:R-:W-:Y:S01]  /*1f60*/  UIADD3 UR8, UPT, UPT, UR8, 0x31a00, URZ ;  /* 0x00031a0008087890 */ /* 0x000fe2000fffe0ff */
[----:B------:R1:W-:Y:S01]  /*1f70*/  UTMALDG.2D [UR16], [UR30], desc[UR6] ;  /* 0x000006101e0075b4 */ /* 0x0003e20008009000 */
[----:B------:R-:W-:Y:S01]  /*1f80*/  UIADD3 UR12, UPT, UPT, UR12, 0x31000, URZ ;  /* 0x000310000c0c7890 */ /* 0x000fe2000fffe0ff */
[----:B------:R-:W-:Y:S01]  /*1f90*/  R2UR UR10, R0 ;  /* 0x00000000000a72ca */ /* 0x000fe200000e0000 */
[C---:B--2---:R-:W-:Y:S01]  /*1fa0*/  IMAD R3, R5.reuse, 0x1c00, R0 ;  /* 0x00001c0005037824 */ /* 0x044fe200078e0200 */
[----:B------:R-:W-:Y:S01]  /*1fb0*/  ISETP.GT.AND P0, PT, R5, RZ, PT ;  /* 0x000000ff0500720c */ /* 0x000fe20003f04270 */
[--C-:B------:R-:W-:Y:S01]  /*1fc0*/  IMAD R4, R7, 0x5000, R2.reuse ;  /* 0x0000500007047824 */ /* 0x100fe200078e0202 */
[----:B------:R-:W-:Y:S01]  /*1fd0*/  VIMNMX R28, PT, PT, RZ, R5, !PT ;  /* 0x00000005ff1c7248 */ /* 0x000fe20007fe0100 */
[----:B------:R-:W-:Y:S01]  /*1fe0*/  VIADD R5, R9, 0x1 ;  /* 0x0000000109057836 */ /* 0x000fe20000000000 */
[----:B------:R-:W-:Y:S01]  /*1ff0*/  SEL R17, R3, R0, P0 ;  /* 0x0000000003117207 */ /* 0x000fe20000000000 */
[--C-:B------:R-:W-:Y:S01]  /*2000*/  IMAD R3, R9, 0x5000, R2.reuse ;  /* 0x0000500009037824 */ /* 0x100fe200078e0202 */
[----:B------:R-:W-:Y:S02]  /*2010*/  R2UR UR20, R4 ;  /* 0x00000000041472ca */ /* 0x000fe400000e0000 */
[----:B------:R-:W-:Y:S02]  /*2020*/  R2UR UR23, R17 ;  /* 0x00000000111772ca */ /* 0x000fe400000e0000 */
[----:B------:R-:W-:Y:S02]  /*2030*/  R2UR UR11, R28 ;  /* 0x000000001c0b72ca */ /* 0x000fe400000e0000 */
[----:B------:R-:W-:Y:S04]  /*2040*/  ISETP.NE.AND P0, PT, R9, 0x4, PT ;  /* 0x000000040900780c */ /* 0x000fe80003f05270 */
[----:B------:R-:W-:Y:S03]  /*2050*/  SEL R5, R5, RZ, P0 ;  /* 0x000000ff05057207 */ /* 0x000fe60000000000 */
[----:B------:R-:W-:Y:S01]  /*2060*/  UIADD3 UR20, UPT, UPT, UR20, 0x18000, URZ ;  /* 0x0001800014147890 */ /* 0x000fe2000fffe0ff */
[----:B------:R-:W-:Y:S03]  /*2070*/  ISETP.NE.AND P0, PT, R5, RZ, PT ;  /* 0x000000ff0500720c */ /* 0x000fe60003f05270 */
[----:B------:R-:W-:Y:S05]  /*2080*/  USHF.L.U32 UR11, UR11, 0x2, URZ ;  /* 0x000000020b0b7899 */ /* 0x000fea00080006ff */
[----:B------:R1:W-:Y:S01]  /*2090*/  UTMALDG.2D [UR20], [UR28], desc[UR6] ;  /* 0x000006141c0075b4 */ /* 0x0003e20008009000 */
[----:B------:R1:W-:Y:S03]  /*20a0*/  UTMALDG.2D [UR12], [UR26], desc[UR6] ;  /* 0x0000060c1a0075b4 */ /* 0x0003e60008009000 */
[----:B------:R1:W-:Y:S01]  /*20b0*/  UTMALDG.2D [UR8], [UR24], desc[UR6] ;  /* 0x00000608180075b4 */ /* 0x0003e20008009000 */
[----:B------:R2:W-:Y:S01]  /*20c0*/  SYNCS.ARRIVE.TRANS64 RZ, [R34+URZ], R21 ;  /* 0x0000001522ff79a7 */ /* 0x0005e200080000ff */
[----:B------:R-:W3:Y:S01]  /*20d0*/  SYNCS.PHASECHK.TRANS64.TRYWAIT P1, [R35+URZ+0x28], R36 ;  /* 0x00002824230075a7 */ /* 0x000ee200080211ff */
[----:B--2---:R-:W-:Y:S01]  /*20e0*/  IMAD R34, R9, 0x4000, R2 ;  /* 0x0000400009227824 */ /* 0x004fe200078e0202 */
[----:B-1-3--:R-:W-:Y:S06]  /*20f0*/  @!P1 BRA `(.L_x_26) ;  /* 0x0000003c00209947 */ /* 0x00afec0003800000 */
.L_x_75:
[----:B------:R-:W-:Y:S01]  /*2100*/  R2UR UR8, R34 ;  /* 0x00000000220872ca */ /* 0x000fe200000e0000 */
[----:B------:R-:W-:Y:S01]  /*2110*/  UMOV UR14, 0x0 ;  /* 0x00000000000e7882 */ /* 0x000fe20000000000 */
[----:B------:R-:W-:Y:S01]  /*2120*/  R2UR UR4, R3 ;  /* 0x00000000030472ca */ /* 0x000fe200000e0000 */
[----:B------:R-:W-:Y:S01]  /*2130*/  UMOV UR15, 0x10000000 ;  /* 0x10000000000f7882 */ /* 0x000fe20000000000 */
[----:B------:R-:W-:Y:S01]  /*2140*/  R2UR UR9, R35 ;  /* 0x00000000230972ca */ /* 0x000fe200000e0000 */
[----:B------:R-:W-:Y:S01]  /*2150*/  UMOV UR10, 0x80 ;  /* 0x00000080000a7882 */ /* 0x000fe20000000000 */
[----:B------:R-:W-:Y:S01]  /*2160*/  R2UR UR16, R26 ;  /* 0x000000001a1072ca */ /* 0x000fe200000e0000 */
[----:B------:R-:W-:Y:S01]  /*2170*/  IMAD.MOV.U32 R4, RZ, RZ, 0x9000 ;  /* 0x00009000ff047424 */ /* 0x000fe200078e00ff */
[----:B------:R-:W-:Y:S01]  /*2180*/  R2UR UR17, R27 ;  /* 0x000000001b1172ca */ /* 0x000fe200000e0000 */
[----:B------:R-:W-:Y:S01]  /*2190*/  UMOV UR6, 0x80 ;  /* 0x0000008000067882 */ /* 0x000fe20000000000 */
[----:B------:R-:W-:Y:S01]  /*21a0*/  R2UR UR11, R8 ;  /* 0x00000000080b72ca */ /* 0x000fe200000e0000 */
[----:B------:R-:W-:Y:S01]  /*21b0*/  IMAD R13, R5, 0x8, R16 ;  /* 0x00000008050d7824 */ /* 0x000fe200078e0210 */
[----:B------:R-:W-:Y:S01]  /*21c0*/  R2UR UR12, R24 ;  /* 0x00000000180c72ca */ /* 0x000fe200000e0000 */
[----:B------:R-:W-:Y:S01]  /*21d0*/  UIADD3 UR8, UPT, UPT, UR8, 0x4000, URZ ;  /* 0x0000400008087890 */ /* 0x000fe2000fffe0ff */
[----:B------:R-:W-:Y:S01]  /*21e0*/  R2UR UR13, R25 ;  /* 0x00000000190d72ca */ /* 0x000fe200000e0000 */
[----:B------:R-:W-:Y:S01]  /*21f0*/  UIADD3 UR4, UPT, UPT, UR4, 0x18000, URZ ;  /* 0x0001800004047890 */ /* 0x000fe2000fffe0ff */
[----:B------:R-:W-:Y:S01]  /*2200*/  R2UR UR7, R17 ;  /* 0x00000000110772ca */ /* 0x000fe200000e0000 */
[----:B------:R-:W-:Y:S01]  /*2210*/  UMOV UR5, UR9 ;  /* 0x0000000900057c82 */ /* 0x000fe20008000000 */
[----:B------:R-:W-:Y:S01]  /*2220*/  SEL R12, RZ, 0x1, P0 ;  /* 0x00000001ff0c7807 */ /* 0x000fe20000000000 */
[C---:B------:R-:W-:Y:S01]  /*2230*/  VIADD R7, R5.reuse, 0x1 ;  /* 0x0000000105077836 */ /* 0x040fe20000000000 */
[C---:B------:R-:W-:Y:S01]  /*2240*/  ISETP.NE.AND P0, PT, R5.reuse, 0x4, PT ;  /* 0x000000040500780c */ /* 0x040fe20003f05270 */
[--C-:B------:R-:W-:Y:S01]  /*2250*/  IMAD R3, R5, 0x5000, R2.reuse ;  /* 0x0000500005037824 */ /* 0x100fe200078e0202 */
[----:B------:R-:W-:Y:S01]  /*2260*/  LOP3.LUT R12, R29, R12, RZ, 0x3c, !PT ;  /* 0x0000000c1d0c7212 */ /* 0x000fe200078e3cff */
[----:B------:R2:W-:Y:S01]  /*2270*/  UTMALDG.2D [UR8], [UR16], desc[UR14] ;  /* 0x00000e08100075b4 */ /* 0x0005e20008009000 */
[----:B------:R-:W-:Y:S02]  /*2280*/  SEL R7, R7, RZ, P0 ;  /* 0x000000ff07077207 */ /* 0x000fe40000000000 */
[----:B------:R-:W-:Y:S02]  /*2290*/  LOP3.LUT R9, R12, 0x1, RZ, 0x3c, !PT ;  /* 0x000000010c097812 */ /* 0x000fe400078e3cff */
[----:B------:R-:W-:Y:S01]  /*22a0*/  ISETP.NE.AND P0, PT, R7, RZ, PT ;  /* 0x000000ff0700720c */ /* 0x000fe20003f05270 */
[----:B------:R2:W-:Y:S01]  /*22b0*/  UTMALDG.2D [UR4], [UR12], desc[UR14] ;  /* 0x00000e040c0075b4 */ /* 0x0005e20008009000 */
[----:B------:R2:W-:Y:S01]  /*22c0*/  SYNCS.ARRIVE.TRANS64 RZ, [R35+URZ], R4 ;  /* 0x0000000423ff79a7 */ /* 0x0005e200080000ff */
[----:B------:R-:W-:Y:S02]  /*22d0*/  IMAD.U32 R34, R9, -0x80000000, RZ ;  /* 0x8000000009227824 */ /* 0x000fe400078e00ff */
[----:B------:R-:W-:Y:S02]  /*22e0*/  IMAD R9, R5, 0x4000, R2 ;  /* 0x0000400005097824 */ /* 0x000fe400078e0202 */
[----:B------:R-:W3:Y:S02]  /*22f0*/  SYNCS.PHASECHK.TRANS64.TRYWAIT P1, [R13+URZ+0x28], R34 ;  /* 0x000028220d0075a7 */ /* 0x000ee400080211ff */
[----:B--23--:R-:W-:Y:S05]  /*2300*/  @!P1 BRA `(.L_x_27) ;  /* 0x0000003800b49947 */ /* 0x00cfea0003800000 */
.L_x_77:
[----:B------:R-:W-:Y:S01]  /*2310*/  R2UR UR8, R9 ;  /* 0x00000000090872ca */ /* 0x000fe200000e0000 */
[----:B------:R-:W-:Y:S01]  /*2320*/  UMOV UR14, 0x0 ;  /* 0x00000000000e7882 */ /* 0x000fe20000000000 */
[----:B------:R-:W-:Y:S01]  /*2330*/  R2UR UR4, R3 ;  /* 0x00000000030472ca */ /* 0x000fe200000e0000 */
[----:B------:R-:W-:Y:S01]  /*2340*/  UMOV UR15, 0x10000000 ;  /* 0x10000000000f7882 */ /* 0x000fe20000000000 */
[----:B------:R-:W-:Y:S01]  /*2350*/  R2UR UR9, R13 ;  /* 0x000000000d0972ca */ /* 0x000fe200000e0000 */
[----:B------:R-:W-:Y:S01]  /*2360*/  UMOV UR10, 0x100 ;  /* 0x00000100000a7882 */ /* 0x000fe20000000000 */
[----:B------:R-:W-:Y:S01]  /*2370*/  R2UR UR16, R26 ;  /* 0x000000001a1072ca */ /* 0x000fe200000e0000 */
[----:B------:R-:W-:Y:S01]  /*2380*/  UMOV UR6, 0x100 ;  /* 0x0000010000067882 */ /* 0x000fe20000000000 */
[----:B------:R-:W-:Y:S01]  /*2390*/  R2UR UR17, R27 ;  /* 0x000000001b1172ca */ /* 0x000fe200000e0000 */
[C---:B------:R-:W-:Y:S01]  /*23a0*/  IMAD R9, R7.reuse, 0x8, R16 ;  /* 0x0000000807097824 */ /* 0x040fe200078e0210 */
[----:B------:R-:W-:Y:S01]  /*23b0*/  R2UR UR11, R8 ;  /* 0x00000000080b72ca */ /* 0x000fe200000e0000 */
[----:B------:R-:W-:Y:S01]  /*23c0*/  VIADD R5, R7, 0x1 ;  /* 0x0000000107057836 */ /* 0x000fe20000000000 */
[----:B------:R-:W-:Y:S01]  /*23d0*/  R2UR UR12, R24 ;  /* 0x00000000180c72ca */ /* 0x000fe200000e0000 */
[----:B------:R-:W-:Y:S01]  /*23e0*/  UIADD3 UR8, UPT, UPT, UR8, 0x4000, URZ ;  /* 0x0000400008087890 */ /* 0x000fe2000fffe0ff */
[----:B------:R-:W-:Y:S01]  /*23f0*/  R2UR UR13, R25 ;  /* 0x00000000190d72ca */ /* 0x000fe200000e0000 */
[----:B------:R-:W-:Y:S01]  /*2400*/  UIADD3 UR4, UPT, UPT, UR4, 0x18000, URZ ;  /* 0x0001800004047890 */ /* 0x000fe2000fffe0ff */
[----:B------:R-:W-:Y:S01]  /*2410*/  R2UR UR7, R17 ;  /* 0x00000000110772ca */ /* 0x000fe200000e0000 */
[----:B------:R-:W-:Y:S01]  /*2420*/  UMOV UR5, UR9 ;  /* 0x0000000900057c82 */ /* 0x000fe20008000000 */
[----:B------:R-:W-:Y:S01]  /*2430*/  SEL R29, RZ, 0x1, P0 ;  /* 0x00000001ff1d7807 */ /* 0x000fe20000000000 */
[C-C-:B------:R-:W-:Y:S01]  /*2440*/  IMAD R3, R7.reuse, 0x5000, R2.reuse ;  /* 0x0000500007037824 */ /* 0x140fe200078e0202 */
[----:B------:R-:W-:Y:S02]  /*2450*/  ISETP.NE.AND P0, PT, R7, 0x4, PT ;  /* 0x000000040700780c */ /* 0x000fe40003f05270 */
[----:B------:R-:W-:Y:S01]  /*2460*/  LOP3.LUT R12, R12, R29, RZ, 0x3c, !PT ;  /* 0x0000001d0c0c7212 */ /* 0x000fe200078e3cff */
[----:B------:R2:W-:Y:S01]  /*2470*/  UTMALDG.2D [UR8], [UR16], desc[UR14] ;  /* 0x00000e08100075b4 */ /* 0x0005e20008009000 */
[----:B------:R-:W-:Y:S02]  /*2480*/  SEL R5, R5, RZ, P0 ;  /* 0x000000ff05057207 */ /* 0x000fe40000000000 */
[----:B------:R-:W-:Y:S02]  /*2490*/  LOP3.LUT R29, R12, 0x1, RZ, 0x3c, !PT ;  /* 0x000000010c1d7812 */ /* 0x000fe400078e3cff */
[----:B------:R-:W-:Y:S01]  /*24a0*/  ISETP.NE.AND P0, PT, R5, RZ, PT ;  /* 0x000000ff0500720c */ /* 0x000fe20003f05270 */
[----:B------:R2:W-:Y:S01]  /*24b0*/  UTMALDG.2D [UR4], [UR12], desc[UR14] ;  /* 0x00000e040c0075b4 */ /* 0x0005e20008009000 */
[----:B------:R3:W-:Y:S01]  /*24c0*/  SYNCS.ARRIVE.TRANS64 RZ, [R13+URZ], R4 ;  /* 0x000000040dff79a7 */ /* 0x0007e200080000ff */
[----:B------:R-:W-:Y:S04]  /*24d0*/  IMAD.U32 R34, R29, -0x80000000, RZ ;  /* 0x800000001d227824 */ /* 0x000fe800078e00ff */
[----:B------:R-:W4:Y:S01]  /*24e0*/  SYNCS.PHASECHK.TRANS64.TRYWAIT P1, [R9+URZ+0x28], R34 ;  /* 0x00002822090075a7 */ /* 0x000f2200080211ff */
[----:B-1-3--:R-:W-:Y:S01]  /*24f0*/  IMAD R13, R7, 0x4000, R2 ;  /* 0x00004000070d7824 */ /* 0x00afe200078e0202 */
[----:B--2-4-:R-:W-:Y:S06]  /*2500*/  @!P1 BRA `(.L_x_28) ;  /* 0x00000038004c9947 */ /* 0x014fec0003800000 */
.L_x_79:
        /* <DEDUP_REMOVED lines=18> */
[----:B------:R-:W-:Y:S02]  /*2630*/  SEL R29, RZ, 0x1, P0 ;  /* 0x00000001ff1d7807 */ /* 0x000fe40000000000 */
[----:B------:R-:W-:Y:S02]  /*2640*/  ISETP.NE.AND P0, PT, R5, 0x4, PT ;  /* 0x000000040500780c */ /* 0x000fe40003f05270 */
[----:B------:R-:W-:Y:S01]  /*2650*/  LOP3.LUT R12, R12, R29, RZ, 0x3c, !PT ;  /* 0x0000001d0c0c7212 */ /* 0x000fe200078e3cff */
[----:B------:R2:W-:Y:S01]  /*2660*/  UTMALDG.2D [UR8], [UR16], desc[UR14] ;  /* 0x00000e08100075b4 */ /* 0x0005e20008009000 */
[----:B------:R-:W-:Y:S02]  /*2670*/  SEL R7, R7, RZ, P0 ;  /* 0x000000ff07077207 */ /* 0x000fe40000000000 */
[----:B------:R-:W-:Y:S03]  /*2680*/  LOP3.LUT R29, R12, 0x1, RZ, 0x3c, !PT ;  /* 0x000000010c1d7812 */ /* 0x000fe600078e3cff */
[----:B------:R2:W-:Y:S01]  /*2690*/  UTMALDG.2D [UR4], [UR12], desc[UR14] ;  /* 0x00000e040c0075b4 */ /* 0x0005e20008009000 */
[----:B------:R3:W-:Y:S01]  /*26a0*/  SYNCS.ARRIVE.TRANS64 RZ, [R9+URZ], R4 ;  /* 0x0000000409ff79a7 */ /* 0x0007e200080000ff */
[----:B------:R-:W-:Y:S04]  /*26b0*/  IMAD.U32 R13, R29, -0x80000000, RZ ;  /* 0x800000001d0d7824 */ /* 0x000fe800078e00ff */
[----:B------:R-:W4:Y:S01]  /*26c0*/  SYNCS.PHASECHK.TRANS64.TRYWAIT P1, [R34+URZ+0x28], R13 ;  /* 0x0000280d220075a7 */ /* 0x000f2200080211ff */
[----:B-1-3--:R-:W-:Y:S01]  /*26d0*/  IMAD R9, R5, 0x4000, R2 ;  /* 0x0000400005097824 */ /* 0x00afe200078e0202 */
[----:B--2-4-:R-:W-:Y:S06]  /*26e0*/  @!P1 BRA `(.L_x_29) ;  /* 0x0000003400ec9947 */ /* 0x014fec0003800000 */
.L_x_81:
[----:B------:R-:W-:Y:S01]  /*26f0*/  R2UR UR8, R9 ;  /* 0x00000000090872ca */ /* 0x000fe200000e0000 */
[----:B------:R-:W-:Y:S01]  /*2700*/  IMAD R3, R5, 0x5000, R2 ;  /* 0x0000500005037824 */ /* 0x000fe200078e0202 */
[C---:B------:R-:W-:Y:S01]  /*2710*/  ISETP.NE.AND P0, PT, R7.reuse, RZ, PT ;  /* 0x000000ff0700720c */ /* 0x040fe20003f05270 */
[----:B------:R-:W-:Y:S01]  /*2720*/  IMAD R9, R7, 0x8, R16 ;  /* 0x0000000807097824 */ /* 0x000fe200078e0210 */
        /* <DEDUP_REMOVED lines=9> */
[--C-:B------:R-:W-:Y:S01]  /*27c0*/  IMAD R13, R5, 0x200, R2.reuse ;  /* 0x00000200050d7824 */ /* 0x100fe200078e0202 */
[----:B------:R-:W-:Y:S01]  /*27d0*/  R2UR UR26, R24 ;  /* 0x00000000181a72ca */ /* 0x000fe200000e0000 */
[----:B------:R-:W-:Y:S01]  /*27e0*/  UIADD3 UR8, UPT, UPT, UR8, 0x4000, URZ ;  /* 0x0000400008087890 */ /* 0x000fe2000fffe0ff */
[----:B------:R-:W-:Y:S01]  /*27f0*/  R2UR UR27, R25 ;  /* 0x00000000191b72ca */ /* 0x000fe200000e0000 */
[--C-:B------:R-:W-:Y:S01]  /*2800*/  IMAD R29, R5, 0x400, R2.reuse ;  /* 0x00000400051d7824 */ /* 0x100fe200078e0202 */
[----:B------:R-:W-:Y:S01]  /*2810*/  R2UR UR16, R13 ;  /* 0x000000000d1072ca */ /* 0x000fe200000e0000 */
[----:B------:R-:W-:Y:S01]  /*2820*/  UIADD3 UR4, UPT, UPT, UR4, 0x18000, URZ ;  /* 0x0001800004047890 */ /* 0x000fe2000fffe0ff */
[----:B------:R-:W-:Y:S01]  /*2830*/  R2UR UR7, R17 ;  /* 0x00000000110772ca */ /* 0x000fe200000e0000 */
[----:B------:R-:W-:Y:S01]  /*2840*/  UMOV UR5, UR9 ;  /* 0x0000000900057c82 */ /* 0x000fe20008000000 */
[----:B------:R-:W-:Y:S01]  /*2850*/  R2UR UR12, R29 ;  /* 0x000000001d0c72ca */ /* 0x000fe200000e0000 */
[----:B------:R-:W-:Y:S01]  /*2860*/  UMOV UR19, 0x1 ;  /* 0x0000000100137882 */ /* 0x000fe20000000000 */
[----:B------:R-:W-:Y:S01]  /*2870*/  R2UR UR15, R28 ;  /* 0x000000001c0f72ca */ /* 0x000fe200000e0000 */
[----:B------:R2:W-:Y:S01]  /*2880*/  UTMALDG.2D [UR8], [UR28], desc[UR24] ;  /* 0x000018081c0075b4 */ /* 0x0005e20008009000 */
[----:B------:R-:W-:Y:S01]  /*2890*/  R2UR UR22, R30 ;  /* 0x000000001e1672ca */ /* 0x000fe200000e0000 */
[----:B------:R-:W-:Y:S01]  /*28a0*/  UMOV UR18, UR11 ;  /* 0x0000000b00127c82 */ /* 0x000fe20008000000 */
[----:B------:R-:W-:Y:S01]  /*28b0*/  R2UR UR23, R31 ;  /* 0x000000001f1772ca */ /* 0x000fe200000e0000 */
[----:B------:R-:W-:Y:S01]  /*28c0*/  UMOV UR17, UR9 ;  /* 0x0000000900117c82 */ /* 0x000fe20008000000 */
[----:B------:R-:W-:Y:S01]  /*28d0*/  R2UR UR20, R32 ;  /* 0x00000000201472ca */ /* 0x000fe200000e0000 */
[----:B------:R-:W-:Y:S01]  /*28e0*/  UIADD3 UR16, UPT, UPT, UR16, 0x31000, URZ ;  /* 0x0003100010107890 */ /* 0x000fe2000fffe0ff */
[----:B------:R-:W-:Y:S01]  /*28f0*/  R2UR UR21, R33 ;  /* 0x00000000211572ca */ /* 0x000fe200000e0000 */
[----:B------:R2:W-:Y:S01]  /*2900*/  UTMALDG.2D [UR4], [UR26], desc[UR24] ;  /* 0x000018041a0075b4 */ /* 0x0005e20008009000 */
[----:B------:R-:W-:Y:S01]  /*2910*/  R2UR UR14, R0 ;  /* 0x00000000000e72ca */ /* 0x000fe200000e0000 */
[----:B------:R-:W-:Y:S01]  /*2920*/  UIADD3 UR12, UPT, UPT, UR12, 0x31a00, URZ ;  /* 0x00031a000c0c7890 */ /* 0x000fe2000fffe0ff */
[----:B------:R-:W-:Y:S01]  /*2930*/  SEL R13, RZ, 0x1, P0 ;  /* 0x00000001ff0d7807 */ /* 0x000fe20000000000 */
[----:B------:R-:W-:Y:S01]  /*2940*/  ULEA UR15, UR15, 0x1, 0x2 ;  /* 0x000000010f0f7891 */ /* 0x000fe2000f8e10ff */
[C---:B------:R-:W-:Y:S01]  /*2950*/  VIADD R5, R7.reuse, 0x1 ;  /* 0x0000000107057836 */ /* 0x040fe20000000000 */
[----:B------:R-:W-:Y:S01]  /*2960*/  UMOV UR13, UR9 ;  /* 0x00000009000d7c82 */ /* 0x000fe20008000000 */
[----:B------:R-:W-:Y:S01]  /*2970*/  LOP3.LUT R12, R12, R13, RZ, 0x3c, !PT ;  /* 0x0000000d0c0c7212 */ /* 0x000fe200078e3cff */
[----:B------:R2:W-:Y:S01]  /*2980*/  UTMALDG.2D [UR16], [UR22], desc[UR24] ;  /* 0x00001810160075b4 */ /* 0x0005e20008009000 */
[C---:B------:R-:W-:Y:S01]  /*2990*/  ISETP.NE.AND P0, PT, R7.reuse, 0x4, PT ;  /* 0x000000040700780c */ /* 0x040fe20003f05270 */
[--C-:B------:R-:W-:Y:S01]  /*29a0*/  IMAD R3, R7, 0x5000, R2.reuse ;  /* 0x0000500007037824 */ /* 0x100fe200078e0202 */
[----:B------:R-:W-:Y:S02]  /*29b0*/  LOP3.LUT R13, R12, 0x1, RZ, 0x3c, !PT ;  /* 0x000000010c0d7812 */ /* 0x000fe400078e3cff */
[----:B------:R-:W-:Y:S01]  /*29c0*/  SEL R5, R5, RZ, P0 ;  /* 0x000000ff05057207 */ /* 0x000fe20000000000 */
[----:B------:R2:W-:Y:S01]  /*29d0*/  UTMALDG.2D [UR12], [UR20], desc[UR24] ;  /* 0x0000180c140075b4 */ /* 0x0005e20008009000 */
[----:B------:R2:W-:Y:S01]  /*29e0*/  SYNCS.ARRIVE.TRANS64 RZ, [R34+URZ], R21 ;  /* 0x0000001522ff79a7 */ /* 0x0005e200080000ff */
[----:B------:R-:W-:Y:S01]  /*29f0*/  IMAD.U32 R36, R13, -0x80000000, RZ ;  /* 0x800000000d247824 */ /* 0x000fe200078e00ff */
[----:B------:R-:W-:Y:S01]  /*2a00*/  ISETP.NE.AND P0, PT, R5, RZ, PT ;  /* 0x000000ff0500720c */ /* 0x000fe20003f05270 */
[----:B------:R-:W-:Y:S02]  /*2a10*/  IMAD R13, R7, 0x4000, R2 ;  /* 0x00004000070d7824 */ /* 0x000fe400078e0202 */
[----:B------:R-:W3:Y:S02]  /*2a20*/  SYNCS.PHASECHK.TRANS64.TRYWAIT P1, [R9+URZ+0x28], R36 ;  /* 0x00002824090075a7 */ /* 0x000ee400080211ff */
[----:B--23--:R-:W-:Y:S08]  /*2a30*/  @!P1 BRA `(.L_x_30) ;  /* 0x0000003400349947 */ /* 0x00cff00003800000 */
.L_x_83:
        /* <DEDUP_REMOVED lines=28> */
[----:B-1----:R-:W-:Y:S04]  /*2c00*/  IMAD.U32 R34, R29, -0x80000000, RZ ;  /* 0x800000001d227824 */ /* 0x002fe800078e00ff */
[----:B------:R-:W1:Y:S01]  /*2c10*/  SYNCS.PHASECHK.TRANS64.TRYWAIT P1, [R13+URZ+0x28], R34 ;  /* 0x000028220d0075a7 */ /* 0x000e6200080211ff */
[----:B---3--:R-:W-:Y:S01]  /*2c20*/  IMAD R9, R5, 0x4000, R2 ;  /* 0x0000400005097824 */ /* 0x008fe200078e0202 */
[----:B-12---:R-:W-:Y:S06]  /*2c30*/  @!P1 BRA `(.L_x_31) ;  /* 0x0000003000cc9947 */ /* 0x006fec0003800000 */
.L_x_85:
        /* <DEDUP_REMOVED lines=32> */
.L_x_87:
        /* <DEDUP_REMOVED lines=30> */
.L_x_89:
        /* <DEDUP_REMOVED lines=53> */
.L_x_91:
        /* <DEDUP_REMOVED lines=32> */
.L_x_93:
        /* <DEDUP_REMOVED lines=32> */
.L_x_95:
        /* <DEDUP_REMOVED lines=9> */
[C---:B------:R-:W-:Y:S01]  /*3800*/  VIADD R7, R5.reuse, 0x1 ;  /* 0x0000000105077836 */ /* 0x040fe20000000000 */
        /* <DEDUP_REMOVED lines=8> */
[----:B------:R-:W-:Y:S02]  /*3890*/  SEL R13, RZ, 0x1, P0 ;  /* 0x00000001ff0d7807 */ /* 0x000fe40000000000 */
[C---:B------:R-:W-:Y:S02]  /*38a0*/  ISETP.NE.AND P0, PT, R5.reuse, 0x4, PT ;  /* 0x000000040500780c */ /* 0x040fe40003f05270 */
[----:B------:R-:W-:Y:S01]  /*38b0*/  LOP3.LUT R13, R12, R13, RZ, 0x3c, !PT ;  /* 0x0000000d0c0d7212 */ /* 0x000fe200078e3cff */
[----:B------:R2:W-:Y:S01]  /*38c0*/  UTMALDG.2D [UR8], [UR16], desc[UR14] ;  /* 0x00000e08100075b4 */ /* 0x0005e20008009000 */
[----:B------:R-:W-:Y:S02]  /*38d0*/  IMAD R12, R5, 0x8, R16 ;  /* 0x00000008050c7824 */ /* 0x000fe400078e0210 */
[----:B------:R-:W-:Y:S03]  /*38e0*/  LOP3.LUT R34, R13, 0x1, RZ, 0x3c, !PT ;  /* 0x000000010d227812 */ /* 0x000fe600078e3cff */
[----:B------:R2:W-:Y:S01]  /*38f0*/  UTMALDG.2D [UR4], [UR12], desc[UR14] ;  /* 0x00000e040c0075b4 */ /* 0x0005e20008009000 */
[----:B------:R3:W-:Y:S01]  /*3900*/  SYNCS.ARRIVE.TRANS64 RZ, [R9+URZ], R4 ;  /* 0x0000000409ff79a7 */ /* 0x0007e200080000ff */
[----:B------:R-:W-:Y:S04]  /*3910*/  IMAD.U32 R29, R34, -0x80000000, RZ ;  /* 0x80000000221d7824 */ /* 0x000fe800078e00ff */
[----:B------:R-:W4:Y:S01]  /*3920*/  SYNCS.PHASECHK.TRANS64.TRYWAIT P1, [R12+URZ+0x28], R29 ;  /* 0x0000281d0c0075a7 */ /* 0x000f2200080211ff */
[----:B-1-3--:R-:W-:Y:S01]  /*3930*/  IMAD R9, R5, 0x4000, R2 ;  /* 0x0000400005097824 */ /* 0x00afe200078e0202 */
[----:B--2-4-:R-:W-:Y:S06]  /*3940*/  @!P1 BRA `(.L_x_37) ;  /* 0x00000028001c9947 */ /* 0x014fec0003800000 */
.L_x_97:
        /* <DEDUP_REMOVED lines=8> */
[----:B------:R-:W-:Y:S01]  /*39d0*/  SEL R7, R7, RZ, P0 ;  /* 0x000000ff07077207 */ /* 0x000fe20000000000 */
[----:B------:R-:W-:Y:S01]  /*39e0*/  UMOV UR19, 0x3 ;  /* 0x0000000300137882 */ /* 0x000fe20000000000 */
[----:B------:R-:W-:Y:S01]  /*39f0*/  R2UR UR4, R3 ;  /* 0x00000000030472ca */ /* 0x000fe200000e0000 */
[----:B------:R-:W-:Y:S01]  /*3a00*/  IMAD R9, R5, 0x200, R2 ;  /* 0x0000020005097824 */ /* 0x000fe200078e0202 */
[C---:B------:R-:W-:Y:S01]  /*3a10*/  ISETP.NE.AND P0, PT, R7.reuse, RZ, PT ;  /* 0x000000ff0700720c */ /* 0x040fe20003f05270 */
[----:B------:R-:W-:Y:S01]  /*3a20*/  IMAD R31, R7, 0x8, R16 ;  /* 0x00000008071f7824 */ /* 0x000fe200078e0210 */
[----:B------:R-:W-:Y:S01]  /*3a30*/  R2UR UR9, R12 ;  /* 0x000000000c0972ca */ /* 0x000fe200000e0000 */
[----:B------:R-:W-:Y:S01]  /*3a40*/  UIADD3 UR8, UPT, UPT, UR8, 0x4000, URZ ;  /* 0x0000400008087890 */ /* 0x000fe2000fffe0ff */
[----:B------:R-:W-:Y:S01]  /*3a50*/  R2UR UR16, R9 ;  /* 0x00000000091072ca */ /* 0x000fe200000e0000 */
[--C-:B------:R-:W-:Y:S01]  /*3a60*/  IMAD R29, R5, 0x400, R2.reuse ;  /* 0x00000400051d7824 */ /* 0x100fe200078e0202 */
[----:B------:R-:W-:Y:S01]  /*3a70*/  R2UR UR28, R26 ;  /* 0x000000001a1c72ca */ /* 0x000fe200000e0000 */
[----:B------:R-:W-:Y:S01]  /*3a80*/  ULEA UR15, UR15, 0x3, 0x2 ;  /* 0x000000030f0f7891 */ /* 0x000fe2000f8e10ff */
[----:B------:R-:W-:Y:S01]  /*3a90*/  R2UR UR29, R27 ;  /* 0x000000001b1d72ca */ /* 0x000fe200000e0000 */
[C---:B------:R-:W-:Y:S01]  /*3aa0*/  VIADD R5, R7.reuse, 0x1 ;  /* 0x0000000107057836 */ /* 0x040fe20000000000 */
[----:B------:R-:W-:Y:S01]  /*3ab0*/  R2UR UR11, R8 ;  /* 0x00000000080b72ca */ /* 0x000fe200000e0000 */
[----:B------:R-:W-:Y:S01]  /*3ac0*/  UIADD3 UR4, UPT, UPT, UR4, 0x18000, URZ ;  /* 0x0001800004047890 */ /* 0x000fe2000fffe0ff */
[----:B------:R-:W-:Y:S01]  /*3ad0*/  R2UR UR26, R24 ;  /* 0x00000000181a72ca */ /* 0x000fe200000e0000 */
[--C-:B------:R-:W-:Y:S01]  /*3ae0*/  IMAD R3, R7, 0x5000, R2.reuse ;  /* 0x0000500007037824 */ /* 0x100fe200078e0202 */
[----:B------:R-:W-:Y:S01]  /*3af0*/  R2UR UR27, R25 ;  /* 0x00000000191b72ca */ /* 0x000fe200000e0000 */
[----:B------:R-:W-:Y:S01]  /*3b00*/  UMOV UR5, UR9 ;  /* 0x0000000900057c82 */ /* 0x000fe20008000000 */
[----:B------:R-:W-:Y:S01]  /*3b10*/  R2UR UR7, R17 ;  /* 0x00000000110772ca */ /* 0x000fe200000e0000 */
[----:B------:R-:W-:Y:S01]  /*3b20*/  UIADD3 UR16, UPT, UPT, UR16, 0x31000, URZ ;  /* 0x0003100010107890 */ /* 0x000fe2000fffe0ff */
[----:B------:R-:W-:Y:S01]  /*3b30*/  R2UR UR12, R29 ;  /* 0x000000001d0c72ca */ /* 0x000fe200000e0000 */
[----:B------:R-:W-:Y:S01]  /*3b40*/  UMOV UR17, UR9 ;  /* 0x0000000900117c82 */ /* 0x000fe20008000000 */
[----:B------:R-:W-:Y:S01]  /*3b50*/  R2UR UR20, R32 ;  /* 0x00000000201472ca */ /* 0x000fe200000e0000 */
[----:B------:R-:W-:Y:S01]  /*3b60*/  UMOV UR13, UR9 ;  /* 0x00000009000d7c82 */ /* 0x000fe20008000000 */
[----:B------:R-:W-:Y:S01]  /*3b70*/  R2UR UR21, R33 ;  /* 0x00000000211572ca */ /* 0x000fe200000e0000 */
[----:B------:R2:W-:Y:S01]  /*3b80*/  UTMALDG.2D [UR8], [UR28], desc[UR24] ;  /* 0x000018081c0075b4 */ /* 0x0005e20008009000 */
[----:B------:R-:W-:Y:S01]  /*3b90*/  R2UR UR14, R0 ;  /* 0x00000000000e72ca */ /* 0x000fe200000e0000 */
[----:B------:R-:W-:Y:S01]  /*3ba0*/  UMOV UR18, UR11 ;  /* 0x0000000b00127c82 */ /* 0x000fe20008000000 */
[----:B------:R-:W-:Y:S02]  /*3bb0*/  SEL R28, RZ, 0x1, P0 ;  /* 0x00000001ff1c7807 */ /* 0x000fe40000000000 */
[----:B------:R-:W-:Y:S02]  /*3bc0*/  ISETP.NE.AND P0, PT, R7, 0x4, PT ;  /* 0x000000040700780c */ /* 0x000fe40003f05270 */
[----:B------:R-:W-:Y:S01]  /*3bd0*/  LOP3.LUT R13, R13, R28, RZ, 0x3c, !PT ;  /* 0x0000001c0d0d7212 */ /* 0x000fe200078e3cff */
[----:B------:R2:W-:Y:S01]  /*3be0*/  UTMALDG.2D [UR4], [UR26], desc[UR24] ;  /* 0x000018041a0075b4 */ /* 0x0005e20008009000 */
[----:B------:R-:W-:Y:S01]  /*3bf0*/  UIADD3 UR12, UPT, UPT, UR12, 0x31a00, URZ ;  /* 0x00031a000c0c7890 */ /* 0x000fe2000fffe0ff */
[----:B------:R-:W-:Y:S02]  /*3c00*/  SEL R5, R5, RZ, P0 ;  /* 0x000000ff05057207 */ /* 0x000fe40000000000 */
[----:B------:R-:W-:Y:S02]  /*3c10*/  LOP3.LUT R9, R13, 0x1, RZ, 0x3c, !PT ;  /* 0x000000010d097812 */ /* 0x000fe400078e3cff */
[----:B------:R-:W-:Y:S01]  /*3c20*/  ISETP.NE.AND P0, PT, R5, RZ, PT ;  /* 0x000000ff0500720c */ /* 0x000fe20003f05270 */
[----:B------:R2:W-:Y:S02]  /*3c30*/  UTMALDG.2D [UR16], [UR22], desc[UR24] ;  /* 0x00001810160075b4 */ /* 0x0005e40008009000 */
[----:B------:R-:W-:Y:S01]  /*3c40*/  IMAD.U32 R30, R9, -0x80000000, RZ ;  /* 0x80000000091e7824 */ /* 0x000fe200078e00ff */
[----:B------:R2:W-:Y:S01]  /*3c50*/  UTMALDG.2D [UR12], [UR20], desc[UR24] ;  /* 0x0000180c140075b4 */ /* 0x0005e20008009000 */
[----:B------:R3:W-:Y:S02]  /*3c60*/  SYNCS.ARRIVE.TRANS64 RZ, [R12+URZ], R21 ;  /* 0x000000150cff79a7 */ /* 0x0007e400080000ff */
[----:B------:R-:W4:Y:S01]  /*3c70*/  SYNCS.PHASECHK.TRANS64.TRYWAIT P1, [R31+URZ+0x28], R30 ;  /* 0x0000281e1f0075a7 */ /* 0x000f2200080211ff */
[----:B-1-3--:R-:W-:Y:S01]  /*3c80*/  IMAD R12, R7, 0x4000, R2 ;  /* 0x00004000070c7824 */ /* 0x00afe200078e0202 */
[----:B--2-4-:R-:W-:Y:S06]  /*3c90*/  @!P1 BRA `(.L_x_38) ;  /* 0x0000002400649947 */ /* 0x014fec0003800000 */
.L_x_99:
        /* <DEDUP_REMOVED lines=32> */
.L_x_101:
        /* <DEDUP_REMOVED lines=11> */
[--C-:B------:R-:W-:Y:S01]  /*3f50*/  IMAD R0, R9, 0x5000, R2.reuse ;  /* 0x0000500009007824 */ /* 0x100fe200078e0202 */
[----:B------:R-:W-:Y:S01]  /*3f60*/  R2UR UR12, R24 ;  /* 0x00000000180c72ca */ /* 0x000fe200000e0000 */
[----:B------:R-:W-:Y:S01]  /*3f70*/  UIADD3 UR8, UPT, UPT, UR8, 0x4000, URZ ;  /* 0x0000400008087890 */ /* 0x000fe2000fffe0ff */
[----:B------:R-:W-:Y:S01]  /*3f80*/  R2UR UR13, R25 ;  /* 0x00000000190d72ca */ /* 0x000fe200000e0000 */
[----:B------:R-:W-:Y:S01]  /*3f90*/  UIADD3 UR4, UPT, UPT, UR4, 0x18000, URZ ;  /* 0x0001800004047890 */ /* 0x000fe2000fffe0ff */
[----:B------:R-:W-:Y:S01]  /*3fa0*/  R2UR UR7, R17 ;  /* 0x00000000110772ca */ /* 0x000fe200000e0000 */
[----:B------:R-:W-:Y:S01]  /*3fb0*/  UMOV UR5, UR9 ;  /* 0x0000000900057c82 */ /* 0x000fe20008000000 */
[----:B------:R-:W-:Y:S04]  /*3fc0*/  SEL R28, RZ, 0x1, P0 ;  /* 0x00000001ff1c7807 */ /* 0x000fe80000000000 */
[----:B------:R-:W-:Y:S01]  /*3fd0*/  LOP3.LUT R13, R13, R28, RZ, 0x3c, !PT ;  /* 0x0000001c0d0d7212 */ /* 0x000fe200078e3cff */
[----:B------:R2:W-:Y:S03]  /*3fe0*/  UTMALDG.2D [UR8], [UR16], desc[UR14] ;  /* 0x00000e08100075b4 */ /* 0x0005e60008009000 */
[----:B------:R-:W-:Y:S03]  /*3ff0*/  LOP3.LUT R5, R13, 0x1, RZ, 0x3c, !PT ;  /* 0x000000010d057812 */ /* 0x000fe600078e3cff */
[----:B------:R2:W-:Y:S01]  /*4000*/  UTMALDG.2D [UR4], [UR12], desc[UR14] ;  /* 0x00000e040c0075b4 */ /* 0x0005e20008009000 */
[----:B------:R2:W-:Y:S01]  /*4010*/  SYNCS.ARRIVE.TRANS64 RZ, [R7+URZ], R4 ;  /* 0x0000000407ff79a7 */ /* 0x0005e200080000ff */
[----:B------:R-:W-:Y:S02]  /*4020*/  IMAD.U32 R12, R5, -0x80000000, RZ ;  /* 0x80000000050c7824 */ /* 0x000fe400078e00ff */
[----:B------:R-:W-:Y:S02]  /*4030*/  IMAD R5, R9, 0x4000, R2 ;  /* 0x0000400009057824 */ /* 0x000fe400078e0202 */
[----:B------:R-:W3:Y:S02]  /*4040*/  SYNCS.PHASECHK.TRANS64.TRYWAIT P0, [R3+URZ+0x28], R12 ;  /* 0x0000280c030075a7 */ /* 0x000ee400080011ff */
[----:B--23--:R-:W-:Y:S05]  /*4050*/  @!P0 BRA `(.L_x_40) ;  /* 0x0000002000ac8947 */ /* 0x00cfea0003800000 */
.L_x_103:
        /* <DEDUP_REMOVED lines=9> */
[----:B-1----:R-:W-:Y:S01]  /*40f0*/  VIADD R7, R9, 0x1 ;  /* 0x0000000109077836 */ /* 0x002fe20000000000 */
[----:B------:R-:W-:Y:S01]  /*4100*/  R2UR UR9, R3 ;  /* 0x00000000030972ca */ /* 0x000fe200000e0000 */
[----:B------:R-:W-:Y:S01]  /*4110*/  VIADD R14, R14, 0x1 ;  /* 0x000000010e0e7836 */ /* 0x000fe20000000000 */
[----:B------:R-:W-:Y:S01]  /*4120*/  R2UR UR12, R24 ;  /* 0x00000000180c72ca */ /* 0x000fe200000e0000 */
[----:B------:R-:W-:Y:S01]  /*4130*/  UIADD3 UR8, UPT, UPT, UR8, 0x4000, URZ ;  /* 0x0000400008087890 */ /* 0x000fe2000fffe0ff */
[----:B------:R-:W-:Y:S01]  /*4140*/  R2UR UR13, R25 ;  /* 0x00000000190d72ca */ /* 0x000fe200000e0000 */
[----:B------:R-:W-:Y:S01]  /*4150*/  UIADD3 UR4, UPT, UPT, UR4, 0x18000, URZ ;  /* 0x0001800004047890 */ /* 0x000fe2000fffe0ff */
[----:B------:R-:W-:Y:S02]  /*4160*/  R2UR UR7, R17 ;  /* 0x00000000110772ca */ /* 0x000fe400000e0000 */
[----:B------:R-:W-:Y:S04]  /*4170*/  ISETP.NE.AND P0, PT, R9, 0x4, PT ;  /* 0x000000040900780c */ /* 0x000fe80003f05270 */
[----:B------:R-:W-:Y:S01]  /*4180*/  SEL R7, R7, RZ, P0 ;  /* 0x000000ff07077207 */ /* 0x000fe20000000000 */
[----:B------:R1:W-:Y:S01]  /*4190*/  UTMALDG.2D [UR8], [UR16], desc[UR14] ;  /* 0x00000e08100075b4 */ /* 0x0003e20008009000 */
[----:B------:R-:W-:Y:S01]  /*41a0*/  UMOV UR5, UR9 ;  /* 0x0000000900057c82 */ /* 0x000fe20008000000 */
[----:B------:R-:W-:Y:S02]  /*41b0*/  ISETP.NE.AND P0, PT, R14, 0x1, PT ;  /* 0x000000010e00780c */ /* 0x000fe40003f05270 */
[----:B------:R-:W-:Y:S02]  /*41c0*/  ISETP.NE.AND P1, PT, R7, RZ, PT ;  /* 0x000000ff0700720c */ /* 0x000fe40003f25270 */
[----:B------:R1:W-:Y:S01]  /*41d0*/  UTMALDG.2D [UR4], [UR12], desc[UR14] ;  /* 0x00000e040c0075b4 */ /* 0x0003e20008009000 */
[----:B------:R2:W-:Y:S02]  /*41e0*/  SYNCS.ARRIVE.TRANS64 RZ, [R3+URZ], R4 ;  /* 0x0000000403ff79a7 */ /* 0x0005e400080000ff */
[----:B--2---:R-:W-:Y:S04]  /*41f0*/  SEL R4, RZ, 0x1, P1 ;  /* 0x00000001ff047807 */ /* 0x004fe80000800000 */
[----:B------:R-:W-:Y:S02]  /*4200*/  LOP3.LUT R29, R13, R4, RZ, 0x3c, !PT ;  /* 0x000000040d1d7212 */ /* 0x000fe400078e3cff */
[----:B-1----:R-:W-:Y:S05]  /*4210*/  @!P0 EXIT ;  /* 0x000000000000894d */ /* 0x002fea0003800000 */
[----:B------:R-:W-:Y:S02]  /*4220*/  IADD3 R15, PT, PT, R15, 0x87, RZ ;  /* 0x000000870f0f7810 */ /* 0x000fe40007ffe0ff */
[----:B------:R-:W-:Y:S01]  /*4230*/  IADD3 R6, PT, PT, R6, 0x87, RZ ;  /* 0x0000008706067810 */ /* 0x000fe20007ffe0ff */
[----:B------:R-:W-:Y:S06]  /*4240*/  BRA `(.L_x_41) ;  /* 0xffffffd8000c7947 */ /* 0x000fec000383ffff */
.L_x_13:
[----:B------:R-:W-:-:S04]  /*4250*/  LOP3.LUT R2, R21, 0xfffffffc, RZ, 0xc0, !PT ;  /* 0xfffffffc15027812 */ /* 0x000fc800078ec0ff */
[----:B------:R-:W-:-:S13]  /*4260*/  ISETP.NE.AND P0, PT, R2, 0x4, PT ;  /* 0x000000040200780c */ /* 0x000fda0003f05270 */
[----:B-1----:R-:W-:Y:S05]  /*4270*/  @P0 EXIT ;  /* 0x000000000000094d */ /* 0x002fea0003800000 */
[----:B------:R-:W1:Y:S01]  /*4280*/  S2R R2, SR_CgaCtaId ;  /* 0x0000000000027919 */ /* 0x000e620000008800 */
[----:B------:R-:W-:-:S04]  /*4290*/  MOV R5, 0x400 ;  /* 0x0000040000057802 */ /* 0x000fc80000000f00 */
[----:B-1----:R-:W-:-:S05]  /*42a0*/  LEA R2, R2, R5, 0x18 ;  /* 0x0000000502027211 */ /* 0x002fca00078ec0ff */
[----:B------:R-:W1:Y:S02]  /*42b0*/  LDS R4, [R2+0x32e98] ;  /* 0x032e980002047984 */ /* 0x000e640000000800 */
[----:B-1----:R-:W-:-:S13]  /*42c0*/  ISETP.NE.AND P0, PT, R4, RZ, PT ;  /* 0x000000ff0400720c */ /* 0x002fda0003f05270 */
[----:B------:R-:W-:Y:S05]  /*42d0*/  @!P0 BRA `(.L_x_42) ;  /* 0x0000000000048947 */ /* 0x000fea0003800000 */
[----:B------:R-:W-:Y:S05]  /*42e0*/  BPT.TRAP 0x1 ;  /* 0x000000040000795c */ /* 0x000fea0000300000 */
.L_x_42:
[----:B------:R-:W1:Y:S01]  /*42f0*/  S2UR UR4, SR_CTAID.X ;  /* 0x00000000000479c3 */ /* 0x000e620000002500 */
[----:B------:R-:W-:Y:S02]  /*4300*/  IADD3 R21, PT, PT, R21, -0x4, RZ ;  /* 0xfffffffc15157810 */ /* 0x000fe40007ffe0ff */
[----:B-1----:R-:W-:-:S13]  /*4310*/  ISETP.LE.U32.AND P0, PT, R0, UR4, PT ;  /* 0x0000000400007c0c */ /* 0x002fda000bf03070 */
[----:B------:R-:W-:Y:S05]  /*4320*/  @P0 BRA `(.L_x_43) ;  /* 0x0000001400840947 */ /* 0x000fea0003800000 */
[----:B------:R-:W-:Y:S01]  /*4330*/  IMAD.U32 R31, RZ, RZ, UR4 ;  /* 0x00000004ff1f7e24 */ /* 0x000fe2000f8e00ff */
[----:B------:R-:W-:Y:S01]  /*4340*/  MOV R22, 0xffffffff ;  /* 0xffffffff00167802 */ /* 0x000fe20000000f00 */
[----:B------:R-:W-:Y:S02]  /*4350*/  IMAD.SHL.U32 R4, R3, 0x4, RZ ;  /* 0x0000000403047824 */ /* 0x000fe400078e00ff */
[----:B------:R-:W-:Y:S01]  /*4360*/  IMAD.SHL.U32 R32, R21, 0x800, RZ ;  /* 0x0000080015207824 */ /* 0x000fe200078e00ff */
[----:B------:R-:W-:Y:S01]  /*4370*/  LOP3.LUT R3, RZ, R31, RZ, 0x33, !PT ;  /* 0x0000001fff037212 */ /* 0x000fe200078e33ff */
[C---:B------:R-:W-:Y:S01]  /*4380*/  VIADD R28, R4.reuse, 0x1 ;  /* 0x00000001041c7836 */ /* 0x040fe20000000000 */
[----:B------:R-:W-:Y:S01]  /*4390*/  SHF.R.U32.HI R30, RZ, 0x3, R4 ;  /* 0x00000003ff1e7819 */ /* 0x000fe20000011604 */
[----:B------:R-:W-:Y:S01]  /*43a0*/  IMAD.MOV.U32 R23, RZ, RZ, RZ ;  /* 0x000000ffff177224 */ /* 0x000fe200078e00ff */
[----:B------:R-:W-:Y:S01]  /*43b0*/  IADD3 R26, PT, PT, R4, 0x3, RZ ;  /* 0x00000003041a7810 */ /* 0x000fe20007ffe0ff */
[----:B------:R-:W-:Y:S01]  /*43c0*/  IMAD.IADD R24, R0, 0x1, R3 ;  /* 0x0000000100187824 */ /* 0x000fe200078e0203 */
[----:B------:R-:W-:Y:S01]  /*43d0*/  LOP3.LUT R3, R30, 0x3, RZ, 0xc0, !PT ;  /* 0x000000031e037812 */ /* 0x000fe200078ec0ff */
[----:B------:R-:W-:Y:S01]  /*43e0*/  VIADD R0, R4, 0x2 ;  /* 0x0000000204007836 */ /* 0x000fe20000000000 */
[----:B------:R-:W-:Y:S01]  /*43f0*/  PRMT R25, R31, 0x7610, R25 ;  /* 0x000076101f197816 */ /* 0x000fe20000000019 */
[----:B------:R-:W-:Y:S01]  /*4400*/  IMAD.HI.U32 R24, R24, -0xd4629b7, RZ ;  /* 0xf2b9d64918187827 */ /* 0x000fe200078e00ff */
[----:B------:R-:W-:-:S02]  /*4410*/  LOP3.LUT R28, R3, 0x5, R28, 0x78, !PT ;  /* 0x00000005031c7812 */ /* 0x000fc400078e781c */
[C---:B------:R-:W-:Y:S02]  /*4420*/  LOP3.LUT R27, R3.reuse, 0x6, R0, 0x78, !PT ;  /* 0x00000006031b7812 */ /* 0x040fe400078e7800 */
[----:B------:R-:W-:Y:S02]  /*4430*/  SHF.R.U32.HI R24, RZ, 0x7, R24 ;  /* 0x00000007ff187819 */ /* 0x000fe40000011618 */
[C---:B------:R-:W-:Y:S02]  /*4440*/  LOP3.LUT R29, R3.reuse, 0x4, R4, 0xf8, !PT ;  /* 0x00000004031d7812 */ /* 0x040fe400078ef804 */
[----:B------:R-:W-:Y:S01]  /*4450*/  LOP3.LUT R26, R3, 0x7, R26, 0x78, !PT ;  /* 0x00000007031a7812 */ /* 0x000fe200078e781a */
[----:B------:R-:W-:-:S07]  /*4460*/  IMAD.MOV R24, RZ, RZ, -R24 ;  /* 0x000000ffff187224 */ /* 0x000fce00078e0a18 */
.L_x_60:
[----:B-1----:R-:W-:Y:S01]  /*4470*/  SHF.R.U32.HI R35, RZ, 0x4, R31 ;  /* 0x00000004ff237819 */ /* 0x002fe2000001161f */
[----:B------:R-:W-:Y:S01]  /*4480*/  VIADD R24, R24, 0x1 ;  /* 0x0000000118187836 */ /* 0x000fe20000000000 */
[----:B------:R-:W-:Y:S05]  /*4490*/  YIELD ;  /* 0x0000000000007946 */ /* 0x000fea0003800000 */
[----:B------:R-:W-:Y:S01]  /*44a0*/  IMAD.HI.U32 R35, R35, 0x5b05b06, RZ ;  /* 0x05b05b0623237827 */ /* 0x000fe200078e00ff */
[----:B------:R-:W-:Y:S02]  /*44b0*/  ISETP.NE.AND P2, PT, R21, RZ, PT ;  /* 0x000000ff1500720c */ /* 0x000fe40003f45270 */
[----:B------:R-:W-:Y:S01]  /*44c0*/  ISETP.NE.AND P0, PT, R24, 0x1, PT ;  /* 0x000000011800780c */ /* 0x000fe20003f05270 */
[C---:B------:R-:W-:Y:S01]  /*44d0*/  IMAD R45, R35.reuse, -0x10, R20 ;  /* 0xfffffff0232d7824 */ /* 0x040fe200078e0214 */
[----:B------:R-:W-:Y:S01]  /*44e0*/  PRMT R0, R35, 0x9910, RZ ;  /* 0x0000991023007816 */ /* 0x000fe200000000ff */
[----:B------:R-:W-:Y:S01]  /*44f0*/  VIADD R22, R22, 0x1 ;  /* 0x0000000116167836 */ /* 0x000fe20000000000 */
[----:B------:R-:W-:-:S02]  /*4500*/  MOV R4, 0x4580 ;  /* 0x0000458000047802 */ /* 0x000fc40000000f00 */
[----:B------:R-:W-:Y:S01]  /*4510*/  VIMNMX.U32 R45, PT, PT, R45, 0x10, PT ;  /* 0x000000102d2d7848 */ /* 0x000fe20003fe0000 */
[----:B------:R-:W-:-:S04]  /*4520*/  IMAD R0, R0, 0x2d0, RZ ;  /* 0x000002d000007824 */ /* 0x000fc800078e02ff */
[----:B------:R-:W-:-:S05]  /*4530*/  IMAD.MOV R44, RZ, RZ, -R0 ;  /* 0x000000ffff2c7224 */ /* 0x000fca00078e0a00 */
[----:B------:R-:W-:-:S05]  /*4540*/  PRMT R44, R44, 0x7710, RZ ;  /* 0x000077102c2c7816 */ /* 0x000fca00000000ff */
[----:B------:R-:W-:-:S05]  /*4550*/  IMAD.IADD R44, R44, 0x1, R25 ;  /* 0x000000012c2c7824 */ /* 0x000fca00078e0219 */
[----:B------:R-:W-:Y:S02]  /*4560*/  LOP3.LUT R3, R44, 0xffff, RZ, 0xc0, !PT ;  /* 0x0000ffff2c037812 */ /* 0x000fe400078ec0ff */
[----:B------:R-:W-:Y:S05]  /*4570*/  CALL.REL.NOINC `($__internal_3_$__cuda_sm20_div_u16) ;  /* 0x0000001c00bc7944 */ /* 0x000fea0003c00000 */
[C---:B------:R-:W-:Y:S01]  /*4580*/  IMAD.SHL.U32 R3, R22.reuse, 0x8, RZ ;  /* 0x0000000816037824 */ /* 0x040fe200078e00ff */
[----:B------:R-:W-:Y:S02]  /*4590*/  SHF.R.U32.HI R4, RZ, 0x1, R22 ;  /* 0x00000001ff047819 */ /* 0x000fe40000011616 */
[----:B------:R-:W-:Y:S02]  /*45a0*/  LOP3.LUT R33, R22, 0x1, RZ, 0xc0, !PT ;  /* 0x0000000116217812 */ /* 0x000fe400078ec0ff */
[----:B------:R-:W-:Y:S02]  /*45b0*/  LOP3.LUT R3, R3, 0x8, RZ, 0xc0, !PT ;  /* 0x0000000803037812 */ /* 0x000fe400078ec0ff */
[----:B------:R-:W-:Y:S01]  /*45c0*/  LOP3.LUT R4, R4, 0x1, RZ, 0xc0, !PT ;  /* 0x0000000104047812 */ /* 0x000fe200078ec0ff */
[----:B------:R-:W-:Y:S02]  /*45d0*/  IMAD R33, R33, 0xa0, RZ ;  /* 0x000000a021217824 */ /* 0x000fe400078e02ff */
[----:B------:R-:W-:-:S02]  /*45e0*/  IMAD.IADD R3, R2, 0x1, R3 ;  /* 0x0000000102037824 */ /* 0x000fc400078e0203 */
[----:B------:R-:W-:-:S04]  /*45f0*/  IMAD.U32 R4, R4, -0x80000000, RZ ;  /* 0x8000000004047824 */ /* 0x000fc800078e00ff */
[----:B------:R-:W1:Y:S02]  /*4600*/  SYNCS.PHASECHK.TRANS64.TRYWAIT P1, [R3+URZ+0x32e78], R4 ;  /* 0x032e7804030075a7 */ /* 0x000e6400080211ff */
[----:B-1----:R-:W-:Y:S05]  /*4610*/  @!P1 BRA `(.L_x_44) ;  /* 0x0000001c00589947 */ /* 0x002fea0003800000 */
.L_x_105:
[----:B------:R-:W-:Y:S01]  /*4620*/  NOP ;  /* 0x0000000000007918 */ /* 0x000fe20000000000 */
[----:B------:R-:W-:Y:S05]  /*4630*/  @P2 BRA `(.L_x_45) ;  /* 0x0000000000042947 */ /* 0x000fea0003800000 */
[----:B------:R-:W-:-:S04]  /*4640*/  DEPBAR.LE SB0, 0x1 ;  /* 0x000080400000791a */ /* 0x000fc80000000000 */
.L_x_45:
[----:B------:R-:W-:Y:S05]  /*4650*/  WARPSYNC.ALL ;  /* 0x0000000000007948 */ /* 0x000fea0003800000 */
[----:B------:R-:W-:Y:S01]  /*4660*/  NOP ;  /* 0x0000000000007918 */ /* 0x000fe20000000000 */
[----:B------:R-:W-:Y:S01]  /*4670*/  BAR.SYNC.DEFER_BLOCKING 0x8, 0x80 ;  /* 0x0202000000007b1d */ /* 0x000fe20000010000 */
[----:B------:R-:W-:Y:S01]  /*4680*/  R2UR UR5, R33 ;  /* 0x00000000210572ca */ /* 0x000fe200000e0000 */
[----:B------:R-:W-:Y:S01]  /*4690*/  IMAD R39, R23, 0x2000, R32 ;  /* 0x0000200017277824 */ /* 0x000fe200078e0220 */
[----:B------:R-:W-:Y:S02]  /*46a0*/  R2UR UR4, R33 ;  /* 0x00000000210472ca */ /* 0x000fe400000e0000 */
[----:B------:R-:W-:Y:S01]  /*46b0*/  PRMT R46, R45, 0x9910, RZ ;  /* 0x000099102d2e7816 */ /* 0x000fe200000000ff */
[----:B------:R-:W-:Y:S01]  /*46c0*/  IMAD R34, R30, 0x80, R39 ;  /* 0x000000801e227824 */ /* 0x000fe200078e0227 */
[----:B------:R-:W-:-:S02]  /*46d0*/  PRMT R45, R0, 0x9910, RZ ;  /* 0x00009910002d7816 */ /* 0x000fc400000000ff */
[----:B------:R-:W-:Y:S01]  /*46e0*/  ISETP.NE.AND P1, PT, R21, RZ, PT ;  /* 0x000000ff1500720c */ /* 0x000fe20003f25270 */
[----:B------:R-:W-:Y:S01]  /*46f0*/  IMAD R47, R29, 0x10, R34 ;  /* 0x000000101d2f7824 */ /* 0x000fe200078e0222 */
[----:B------:R-:W-:Y:S01]  /*4700*/  LOP3.LUT R0, R0, 0xffff, RZ, 0xc0, !PT ;  /* 0x0000ffff00007812 */ /* 0x000fe200078ec0ff */
[----:B------:R-:W-:Y:S02]  /*4710*/  IMAD R45, R45, R46, RZ ;  /* 0x0000002e2d2d7224 */ /* 0x000fe400078e02ff */
[----:B------:R-:W2:Y:S01]  /*4720*/  LDTM.x8 R12, tmem[UR5] ;  /* 0x00000005000c79ee */ /* 0x000ea200081c0000 */
[C---:B------:R-:W-:Y:S01]  /*4730*/  R2UR UR5, R33.reuse ;  /* 0x00000000210572ca */ /* 0x040fe200000e0000 */
[----:B------:R-:W-:Y:S02]  /*4740*/  IMAD.IADD R47, R2, 0x1, R47 ;  /* 0x00000001022f7824 */ /* 0x000fe400078e022f */
[----:B------:R-:W-:Y:S01]  /*4750*/  IMAD R0, R0, 0xa0, RZ ;  /* 0x000000a000007824 */ /* 0x000fe200078e02ff */
[----:B------:R-:W-:Y:S01]  /*4760*/  NOP ;  /* 0x0000000000007918 */ /* 0x000fe20000000000 */
[----:B-12---:R-:W1:Y:S01]  /*4770*/  LDTM.x8 R4, tmem[UR4+0x8] ;  /* 0x00000804000479ee */ /* 0x006e6200081c0000 */
[----:B------:R-:W-:-:S02]  /*4780*/  R2UR UR4, R33 ;  /* 0x00000000210472ca */ /* 0x000fc400000e0000 */
[----:B------:R-:W-:Y:S02]  /*4790*/  F2FP.BF16.F32.PACK_AB R36, R13, R12 ;  /* 0x0000000c0d24723e */ /* 0x000fe400000010ff */
[----:B------:R-:W-:Y:S02]  /*47a0*/  F2FP.BF16.F32.PACK_AB R37, R15, R14 ;  /* 0x0000000e0f25723e */ /* 0x000fe400000010ff */
[----:B------:R-:W-:Y:S02]  /*47b0*/  F2FP.BF16.F32.PACK_AB R38, R17, R16 ;  /* 0x000000101126723e */ /* 0x000fe400000010ff */
[----:B------:R-:W-:Y:S02]  /*47c0*/  F2FP.BF16.F32.PACK_AB R39, R19, R18 ;  /* 0x000000121327723e */ /* 0x000fe400000010ff */
[----:B-1----:R-:W-:Y:S01]  /*47d0*/  F2FP.BF16.F32.PACK_AB R40, R5, R4 ;  /* 0x000000040528723e */ /* 0x002fe200000010ff */
[----:B------:R-:W-:Y:S01]  /*47e0*/  IMAD R5, R28, 0x10, R34 ;  /* 0x000000101c057824 */ /* 0x000fe200078e0222 */
[----:B------:R-:W-:Y:S01]  /*47f0*/  F2FP.BF16.F32.PACK_AB R41, R7, R6 ;  /* 0x000000060729723e */ /* 0x000fe200000010ff */
[----:B------:R1:W-:Y:S01]  /*4800*/  STS.128 [R47], R36 ;  /* 0x000000242f007388 */ /* 0x0003e20000000c00 */
[----:B------:R-:W-:Y:S01]  /*4810*/  F2FP.BF16.F32.PACK_AB R42, R9, R8 ;  /* 0x00000008092a723e */ /* 0x000fe200000010ff */
[----:B------:R-:W-:Y:S01]  /*4820*/  IMAD.IADD R48, R2, 0x1, R5 ;  /* 0x0000000102307824 */ /* 0x000fe200078e0205 */
[----:B------:R-:W-:Y:S01]  /*4830*/  F2FP.BF16.F32.PACK_AB R43, R11, R10 ;  /* 0x0000000a0b2b723e */ /* 0x000fe200000010ff */
[----:B------:R-:W-:Y:S01]  /*4840*/  NOP ;  /* 0x0000000000007918 */ /* 0x000fe20000000000 */
[----:B------:R-:W2:Y:S03]  /*4850*/  LDTM.x8 R12, tmem[UR5+0x10] ;  /* 0x00001005000c79ee */ /* 0x000ea600081c0000 */
[----:B------:R3:W-:Y:S01]  /*4860*/  STS.128 [R48], R40 ;  /* 0x0000002830007388 */ /* 0x0007e20000000c00 */
[----:B------:R-:W-:Y:S01]  /*4870*/  NOP ;  /* 0x0000000000007918 */ /* 0x000fe20000000000 */
[----:B--2---:R-:W2:Y:S01]  /*4880*/  LDTM.x8 R4, tmem[UR4+0x18] ;  /* 0x00001804000479ee */ /* 0x004ea200081c0000 */
[----:B------:R-:W-:-:S02]  /*4890*/  F2FP.BF16.F32.PACK_AB R12, R13, R12 ;  /* 0x0000000c0d0c723e */ /* 0x000fc400000010ff */
[----:B------:R-:W-:Y:S01]  /*48a0*/  F2FP.BF16.F32.PACK_AB R13, R15, R14 ;  /* 0x0000000e0f0d723e */ /* 0x000fe200000010ff */
[----:B-1----:R-:W-:Y:S01]  /*48b0*/  IMAD.MOV R36, RZ, RZ, -R45 ;  /* 0x000000ffff247224 */ /* 0x002fe200078e0a2d */
[----:B------:R-:W-:Y:S01]  /*48c0*/  F2FP.BF16.F32.PACK_AB R14, R17, R16 ;  /* 0x00000010110e723e */ /* 0x000fe200000010ff */
[--C-:B------:R-:W-:Y:S01]  /*48d0*/  IMAD R17, R27, 0x10, R34.reuse ;  /* 0x000000101b117824 */ /* 0x100fe200078e0222 */
[----:B------:R-:W-:Y:S02]  /*48e0*/  F2FP.BF16.F32.PACK_AB R15, R19, R18 ;  /* 0x00000012130f723e */ /* 0x000fe400000010ff */
[----:B--2---:R-:W-:Y:S01]  /*48f0*/  F2FP.BF16.F32.PACK_AB R4, R5, R4 ;  /* 0x000000040504723e */ /* 0x004fe200000010ff */
[----:B------:R-:W-:Y:S01]  /*4900*/  IMAD.IADD R17, R2, 0x1, R17 ;  /* 0x0000000102117824 */ /* 0x000fe200078e0211 */
[----:B------:R-:W-:Y:S02]  /*4910*/  F2FP.BF16.F32.PACK_AB R5, R7, R6 ;  /* 0x000000060705723e */ /* 0x000fe400000010ff */
[----:B------:R-:W-:Y:S01]  /*4920*/  F2FP.BF16.F32.PACK_AB R6, R9, R8 ;  /* 0x000000080906723e */ /* 0x000fe200000010ff */
[----:B------:R-:W-:Y:S01]  /*4930*/  IMAD R9, R26, 0x10, R34 ;  /* 0x000000101a097824 */ /* 0x000fe200078e0222 */
[----:B------:R-:W-:Y:S01]  /*4940*/  F2FP.BF16.F32.PACK_AB R7, R11, R10 ;  /* 0x0000000a0b07723e */ /* 0x000fe200000010ff */
[----:B------:R3:W-:Y:S01]  /*4950*/  STS.128 [R17], R12 ;  /* 0x0000000c11007388 */ /* 0x0007e20000000c00 */
[----:B------:R-:W-:Y:S01]  /*4960*/  NOP ;  /* 0x0000000000007918 */ /* 0x000fe20000000000 */
[----:B------:R-:W-:Y:S01]  /*4970*/  IMAD.IADD R9, R2, 0x1, R9 ;  /* 0x0000000102097824 */ /* 0x000fe200078e0209 */
[----:B------:R-:W-:-:S04]  /*4980*/  PRMT R37, R36, 0x7710, RZ ;  /* 0x0000771024257816 */ /* 0x000fc800000000ff */
[----:B------:R3:W-:Y:S01]  /*4990*/  STS.128 [R9], R4 ;  /* 0x0000000409007388 */ /* 0x0007e20000000c00 */
[----:B------:R-:W-:Y:S01]  /*49a0*/  IMAD.IADD R44, R44, 0x1, R37 ;  /* 0x000000012c2c7824 */ /* 0x000fe200078e0225 */
[----:B------:R1:W-:Y:S06]  /*49b0*/  MEMBAR.ALL.CTA ;  /* 0x0000000000007992 */ /* 0x0003ec0000008000 */
[----:B-1----:R-:W1:Y:S01]  /*49c0*/  FENCE.VIEW.ASYNC.S ;  /* 0x00000000000073c6 */ /* 0x002e620000000000 */
[----:B------:R-:W-:-:S05]  /*49d0*/  LOP3.LUT R44, R44, 0xffff, RZ, 0xc0, !PT ;  /* 0x0000ffff2c2c7812 */ /* 0x000fca00078ec0ff */
[----:B------:R-:W-:-:S04]  /*49e0*/  IMAD R34, R35, 0x10, R44 ;  /* 0x0000001023227824 */ /* 0x000fc800078e022c */
[----:B------:R-:W-:Y:S01]  /*49f0*/  IMAD.SHL.U32 R34, R34, 0x80, RZ ;  /* 0x0000008022227824 */ /* 0x000fe200078e00ff */
[----:B-1----:R-:W-:Y:S06]  /*4a00*/  BAR.SYNC.DEFER_BLOCKING 0x8, 0x80 ;  /* 0x0202000000007b1d */ /* 0x002fec0000010000 */
[----:B------:R-:W-:Y:S05]  /*4a10*/  @P1 BRA `(.L_x_46) ;  /* 0x0000000000381947 */ /* 0x000fea0003800000 */
[----:B------:R-:W-:Y:S01]  /*4a20*/  ELECT P2, URZ, PT ;  /* 0x0000000000ff782f */ /* 0x000fe20003840000 */
[----:B------:R-:W-:-:S12]  /*4a30*/  BSSY.RECONVERGENT B0, `(.L_x_46) ;  /* 0x000000c000007945 */ /* 0x000fd80003800200 */
[----:B------:R-:W-:Y:S05]  /*4a40*/  @!P2 BRA `(.L_x_47) ;  /* 0x000000000028a947 */ /* 0x000fea0003800000 */
[----:B------:R-:W1:Y:S01]  /*4a50*/  LDCU.64 UR8, c[0x0][0x348] ;  /* 0x00006900ff0877ac */ /* 0x000e620008000a00 */
[----:B------:R-:W-:Y:S02]  /*4a60*/  R2UR UR7, R23 ;  /* 0x00000000170772ca */ /* 0x000fe400000e0000 */
[----:B------:R-:W-:Y:S02]  /*4a70*/  R2UR UR4, R2 ;  /* 0x00000000020472ca */ /* 0x000fe400000e0000 */
[----:B------:R-:W-:Y:S02]  /*4a80*/  R2UR UR5, R0 ;  /* 0x00000000000572ca */ /* 0x000fe400000e0000 */
[----:B------:R-:W-:-:S09]  /*4a90*/  R2UR UR6, R34 ;  /* 0x00000000220672ca */ /* 0x000fd200000e0000 */
[----:B------:R-:W-:Y:S02]  /*4aa0*/  ULEA UR4, UR7, UR4, 0xd ;  /* 0x0000000407047291 */ /* 0x000fe4000f8e68ff */
[----:B-1----:R-:W-:-:S04]  /*4ab0*/  UIADD3 UR8, UP0, UPT, UR8, 0x240, URZ ;  /* 0x0000024008087890 */ /* 0x002fc8000ff1e0ff */
[----:B------:R-:W-:-:S09]  /*4ac0*/  UIADD3.X UR9, UPT, UPT, URZ, UR9, URZ, UP0, !UPT ;  /* 0x00000009ff097290 */ /* 0x000fd200087fe4ff */
[----:B------:R1:W-:Y:S02]  /*4ad0*/  UTMASTG.2D [UR4], [UR8] ;  /* 0x00000004080073b5 */ /* 0x0003e40008008000 */
[----:B-1----:R0:W-:Y:S02]  /*4ae0*/  UTMACMDFLUSH ;  /* 0x00000000000079b7 */ /* 0x0021e40000000000 */
.L_x_47:
[----:B------:R-:W-:Y:S05]  /*4af0*/  BSYNC.RECONVERGENT B0 ;  /* 0x0000000000007941 */ /* 0x000fea0003800200 */
.L_x_46:
[----:B------:R-:W-:Y:S05]  /*4b00*/  @P1 BRA `(.L_x_48) ;  /* 0x0000000000041947 */ /* 0x000fea0003800000 */
[----:B------:R-:W-:-:S04]  /*4b10*/  DEPBAR.LE SB0, 0x1 ;  /* 0x000080400000791a */ /* 0x000fc80000000000 */
.L_x_48:
[----:B------:R-:W-:Y:S01]  /*4b20*/  BAR.SYNC.DEFER_BLOCKING 0x8, 0x80 ;  /* 0x0202000000007b1d */ /* 0x000fe20000010000 */
[C---:B------:R-:W-:Y:S02]  /*4b30*/  R2UR UR5, R33.reuse ;  /* 0x00000000210572ca */ /* 0x040fe400000e0000 */
[----:B------:R-:W-:Y:S02]  /*4b40*/  R2UR UR4, R33 ;  /* 0x00000000210472ca */ /* 0x000fe400000e0000 */
[----:B------:R-:W-:-:S04]  /*4b50*/  LOP3.LUT R53, R23, 0x1, RZ, 0xc0, !PT ;  /* 0x0000000117357812 */ /* 0x000fc800078ec0ff */
[----:B------:R-:W-:-:S05]  /*4b60*/  LOP3.LUT R23, R53, 0x1, RZ, 0x3c, !PT ;  /* 0x0000000135177812 */ /* 0x000fca00078e3cff */
[----:B---3--:R-:W1:Y:S01]  /*4b70*/  LDTM.x8 R12, tmem[UR5+0x20] ;  /* 0x00002005000c79ee */ /* 0x008e6200081c0000 */
[C---:B------:R-:W-:Y:S02]  /*4b80*/  IMAD R35, R23.reuse, 0x2000, R32 ;  /* 0x0000200017237824 */ /* 0x040fe400078e0220 */
[----:B------:R-:W-:Y:S02]  /*4b90*/  IMAD R51, R23, 0x2000, R2 ;  /* 0x0000200017337824 */ /* 0x000fe400078e0202 */
[----:B------:R-:W-:-:S04]  /*4ba0*/  IMAD R35, R30, 0x80, R35 ;  /* 0x000000801e237824 */ /* 0x000fc800078e0223 */
[----:B------:R-:W-:Y:S01]  /*4bb0*/  IMAD R47, R27, 0x10, R35 ;  /* 0x000000101b2f7824 */ /* 0x000fe200078e0223 */
[----:B------:R-:W-:Y:S01]  /*4bc0*/  NOP ;  /* 0x0000000000007918 */ /* 0x000fe20000000000 */
[----:B-1----:R-:W1:Y:S02]  /*4bd0*/  LDTM.x8 R4, tmem[UR4+0x28] ;  /* 0x00002804000479ee */ /* 0x002e6400081c0000 */
[C---:B------:R-:W-:Y:S01]  /*4be0*/  IMAD.IADD R47, R2.reuse, 0x1, R47 ;  /* 0x00000001022f7824 */ /* 0x040fe200078e022f */
[----:B------:R-:W-:Y:S01]  /*4bf0*/  F2FP.BF16.F32.PACK_AB R40, R13, R12 ;  /* 0x0000000c0d28723e */ /* 0x000fe200000010ff */
[----:B------:R-:W-:Y:S01]  /*4c00*/  IMAD R13, R29, 0x10, R35 ;  /* 0x000000101d0d7824 */ /* 0x000fe200078e0223 */
[----:B------:R-:W-:Y:S02]  /*4c10*/  F2FP.BF16.F32.PACK_AB R41, R15, R14 ;  /* 0x0000000e0f29723e */ /* 0x000fe400000010ff */
[----:B------:R-:W-:Y:S01]  /*4c20*/  F2FP.BF16.F32.PACK_AB R42, R17, R16 ;  /* 0x00000010112a723e */ /* 0x000fe200000010ff */
[----:B------:R-:W-:Y:S01]  /*4c30*/  IMAD.IADD R46, R2, 0x1, R13 ;  /* 0x00000001022e7824 */ /* 0x000fe200078e020d */
[----:B------:R-:W-:-:S02]  /*4c40*/  F2FP.BF16.F32.PACK_AB R43, R19, R18 ;  /* 0x00000012132b723e */ /* 0x000fc400000010ff */
        /* <DEDUP_REMOVED lines=8> */
[----:B------:R-:W2:Y:S01]  /*4cd0*/  LDTM.x8 R12, tmem[UR5+0x30] ;  /* 0x00003005000c79ee */ /* 0x000ea200081c0000 */
[----:B------:R-:W-:Y:S02]  /*4ce0*/  IMAD R35, R26, 0x10, R35 ;  /* 0x000000101a237824 */ /* 0x000fe400078e0223 */
[----:B------:R1:W-:Y:S01]  /*4cf0*/  STS.128 [R44], R36 ;  /* 0x000000242c007388 */ /* 0x0003e20000000c00 */
[----:B------:R-:W-:Y:S01]  /*4d00*/  NOP ;  /* 0x0000000000007918 */ /* 0x000fe20000000000 */
[----:B------:R-:W-:Y:S01]  /*4d10*/  IMAD.IADD R48, R2, 0x1, R35 ;  /* 0x0000000102307824 */ /* 0x000fe200078e0223 */
[----:B--2---:R-:W2:Y:S01]  /*4d20*/  LDTM.x8 R4, tmem[UR4+0x38] ;  /* 0x00003804000479ee */ /* 0x004ea200081c0000 */
[----:B------:R-:W-:-:S02]  /*4d30*/  F2FP.BF16.F32.PACK_AB R12, R13, R12 ;  /* 0x0000000c0d0c723e */ /* 0x000fc400000010ff */
[----:B------:R-:W-:Y:S02]  /*4d40*/  F2FP.BF16.F32.PACK_AB R13, R15, R14 ;  /* 0x0000000e0f0d723e */ /* 0x000fe400000010ff */
[----:B------:R-:W-:Y:S02]  /*4d50*/  F2FP.BF16.F32.PACK_AB R14, R17, R16 ;  /* 0x00000010110e723e */ /* 0x000fe400000010ff */
[----:B------:R-:W-:Y:S02]  /*4d60*/  F2FP.BF16.F32.PACK_AB R15, R19, R18 ;  /* 0x00000012130f723e */ /* 0x000fe400000010ff */
[----:B--2---:R-:W-:Y:S02]  /*4d70*/  F2FP.BF16.F32.PACK_AB R4, R5, R4 ;  /* 0x000000040504723e */ /* 0x004fe400000010ff */
[----:B------:R-:W-:Y:S01]  /*4d80*/  F2FP.BF16.F32.PACK_AB R5, R7, R6 ;  /* 0x000000060705723e */ /* 0x000fe200000010ff */
[----:B------:R1:W-:Y:S01]  /*4d90*/  STS.128 [R47], R12 ;  /* 0x0000000c2f007388 */ /* 0x0003e20000000c00 */
[----:B------:R-:W-:Y:S01]  /*4da0*/  F2FP.BF16.F32.PACK_AB R6, R9, R8 ;  /* 0x000000080906723e */ /* 0x000fe200000010ff */
[----:B------:R-:W-:Y:S01]  /*4db0*/  NOP ;  /* 0x0000000000007918 */ /* 0x000fe20000000000 */
[----:B------:R-:W-:-:S05]  /*4dc0*/  F2FP.BF16.F32.PACK_AB R7, R11, R10 ;  /* 0x0000000a0b07723e */ /* 0x000fca00000010ff */
[----:B------:R1:W-:Y:S01]  /*4dd0*/  STS.128 [R48], R4 ;  /* 0x0000000430007388 */ /* 0x0003e20000000c00 */
[----:B------:R2:W-:Y:S06]  /*4de0*/  MEMBAR.ALL.CTA ;  /* 0x0000000000007992 */ /* 0x0005ec0000008000 */
[----:B--2---:R-:W2:Y:S02]  /*4df0*/  FENCE.VIEW.ASYNC.S ;  /* 0x00000000000073c6 */ /* 0x004ea40000000000 */
[----:B--2---:R-:W-:Y:S06]  /*4e00*/  BAR.SYNC.DEFER_BLOCKING 0x8, 0x80 ;  /* 0x0202000000007b1d */ /* 0x004fec0000010000 */
[----:B------:R-:W-:Y:S05]  /*4e10*/  @P1 BRA `(.L_x_49) ;  /* 0x0000000000381947 */ /* 0x000fea0003800000 */
[----:B------:R-:W-:Y:S01]  /*4e20*/  ELECT P2, URZ, PT ;  /* 0x0000000000ff782f */ /* 0x000fe20003840000 */
[----:B------:R-:W-:-:S12]  /*4e30*/  BSSY.RECONVERGENT B0, `(.L_x_50) ;  /* 0x000000b000007945 */ /* 0x000fd80003800200 */
[----:B------:R-:W-:Y:S05]  /*4e40*/  @!P2 BRA `(.L_x_51) ;  /* 0x000000000024a947 */ /* 0x000fea0003800000 */
[----:B------:R-:W2:Y:S01]  /*4e50*/  LDCU.64 UR8, c[0x0][0x348] ;  /* 0x00006900ff0877ac */ /* 0x000ea20008000a00 */
[----:B------:R-:W-:Y:S02]  /*4e60*/  R2UR UR5, R0 ;  /* 0x00000000000572ca */ /* 0x000fe400000e0000 */
[----:B------:R-:W-:Y:S02]  /*4e70*/  R2UR UR4, R51 ;  /* 0x00000000330472ca */ /* 0x000fe400000e0000 */
[----:B------:R-:W-:-:S09]  /*4e80*/  R2UR UR6, R34 ;  /* 0x00000000220672ca */ /* 0x000fd200000e0000 */
[----:B------:R-:W-:Y:S02]  /*4e90*/  UIADD3 UR5, UPT, UPT, UR5, 0x20, URZ ;  /* 0x0000002005057890 */ /* 0x000fe4000fffe0ff */
[----:B--2---:R-:W-:-:S04]  /*4ea0*/  UIADD3 UR8, UP0, UPT, UR8, 0x240, URZ ;  /* 0x0000024008087890 */ /* 0x004fc8000ff1e0ff */
[----:B------:R-:W-:-:S09]  /*4eb0*/  UIADD3.X UR9, UPT, UPT, URZ, UR9, URZ, UP0, !UPT ;  /* 0x00000009ff097290 */ /* 0x000fd200087fe4ff */
[----:B------:R2:W-:Y:S02]  /*4ec0*/  UTMASTG.2D [UR4], [UR8] ;  /* 0x00000004080073b5 */ /* 0x0005e40008008000 */
[----:B--2---:R0:W-:Y:S02]  /*4ed0*/  UTMACMDFLUSH ;  /* 0x00000000000079b7 */ /* 0x0041e40000000000 */
.L_x_51:
[----:B------:R-:W-:Y:S05]  /*4ee0*/  BSYNC.RECONVERGENT B0 ;  /* 0x0000000000007941 */ /* 0x000fea0003800200 */
.L_x_50:
[----:B------:R-:W-:-:S04]  /*4ef0*/  DEPBAR.LE SB0, 0x1 ;  /* 0x000080400000791a */ /* 0x000fc80000000000 */
.L_x_49:
[----:B------:R-:W-:Y:S01]  /*4f00*/  BAR.SYNC.DEFER_BLOCKING 0x8, 0x80 ;  /* 0x0202000000007b1d */ /* 0x000fe20000010000 */
[----:B------:R-:W-:Y:S01]  /*4f10*/  R2UR UR5, R33 ;  /* 0x00000000210572ca */ /* 0x000fe200000e0000 */
[----:B------:R-:W-:Y:S01]  /*4f20*/  IMAD R49, R53, 0x2000, R32 ;  /* 0x0000200035317824 */ /* 0x000fe200078e0220 */
[----:B------:R-:W-:Y:S01]  /*4f30*/  R2UR UR4, R33 ;  /* 0x00000000210472ca */ /* 0x000fe200000e0000 */
[----:B------:R-:W-:Y:S02]  /*4f40*/  IMAD R53, R53, 0x2000, R2 ;  /* 0x0000200035357824 */ /* 0x000fe400078e0202 */
[----:B------:R-:W-:-:S04]  /*4f50*/  IMAD R49, R30, 0x80, R49 ;  /* 0x000000801e317824 */ /* 0x000fc800078e0231 */
[--C-:B------:R-:W-:Y:S02]  /*4f60*/  IMAD R45, R29, 0x10, R49.reuse ;  /* 0x000000101d2d7824 */ /* 0x100fe400078e0231 */
[----:B------:R-:W-:Y:S02]  /*4f70*/  IMAD R35, R28, 0x10, R49 ;  /* 0x000000101c237824 */ /* 0x000fe400078e0231 */
[----:B-1----:R-:W1:Y:S01]  /*4f80*/  LDTM.x8 R12, tmem[UR5+0x40] ;  /* 0x00004005000c79ee */ /* 0x002e6200081c0000 */
[C---:B------:R-:W-:Y:S02]  /*4f90*/  IMAD.IADD R45, R2.reuse, 0x1, R45 ;  /* 0x00000001022d7824 */ /* 0x040fe400078e022d */
[----:B------:R-:W-:Y:S01]  /*4fa0*/  IMAD.IADD R35, R2, 0x1, R35 ;  /* 0x0000000102237824 */ /* 0x000fe200078e0223 */
[----:B------:R-:W-:Y:S01]  /*4fb0*/  NOP ;  /* 0x0000000000007918 */ /* 0x000fe20000000000 */
[----:B-1----:R-:W1:Y:S01]  /*4fc0*/  LDTM.x8 R4, tmem[UR4+0x48] ;  /* 0x00004804000479ee */ /* 0x002e6200081c0000 */
[----:B------:R-:W-:-:S02]  /*4fd0*/  F2FP.BF16.F32.PACK_AB R40, R13, R12 ;  /* 0x0000000c0d28723e */ /* 0x000fc400000010ff */
[----:B------:R-:W-:Y:S02]  /*4fe0*/  F2FP.BF16.F32.PACK_AB R41, R15, R14 ;  /* 0x0000000e0f29723e */ /* 0x000fe400000010ff */
[----:B------:R-:W-:Y:S02]  /*4ff0*/  F2FP.BF16.F32.PACK_AB R42, R17, R16 ;  /* 0x00000010112a723e */ /* 0x000fe400000010ff */
[----:B------:R-:W-:-:S05]  /*5000*/  F2FP.BF16.F32.PACK_AB R43, R19, R18 ;  /* 0x00000012132b723e */ /* 0x000fca00000010ff */
[----:B------:R2:W-:Y:S01]  /*5010*/  STS.128 [R45], R40 ;  /* 0x000000282d007388 */ /* 0x0005e20000000c00 */
[----:B------:R-:W-:Y:S01]  /*5020*/  NOP ;  /* 0x0000000000007918 */ /* 0x000fe20000000000 */
[----:B-1----:R-:W-:Y:S02]  /*5030*/  F2FP.BF16.F32.PACK_AB R36, R5, R4 ;  /* 0x000000040524723e */ /* 0x002fe400000010ff */
[----:B------:R-:W-:Y:S01]  /*5040*/  F2FP.BF16.F32.PACK_AB R37, R7, R6 ;  /* 0x000000060725723e */ /* 0x000fe200000010ff */
[----:B------:R-:W1:Y:S01]  /*5050*/  LDTM.x8 R12, tmem[UR5+0x50] ;  /* 0x00005005000c79ee */ /* 0x000e6200081c0000 */
[----:B------:R-:W-:Y:S02]  /*5060*/  F2FP.BF16.F32.PACK_AB R38, R9, R8 ;  /* 0x000000080926723e */ /* 0x000fe400000010ff */
[----:B------:R-:W-:-:S05]  /*5070*/  F2FP.BF16.F32.PACK_AB R39, R11, R10 ;  /* 0x0000000a0b27723e */ /* 0x000fca00000010ff */
[----:B------:R2:W-:Y:S01]  /*5080*/  STS.128 [R35], R36 ;  /* 0x0000002423007388 */ /* 0x0005e20000000c00 */
[----:B------:R-:W-:Y:S01]  /*5090*/  NOP ;  /* 0x0000000000007918 */ /* 0x000fe20000000000 */
[----:B-1----:R-:W1:Y:S01]  /*50a0*/  LDTM.x8 R4, tmem[UR4+0x58] ;  /* 0x00005804000479ee */ /* 0x002e6200081c0000 */
[----:B------:R-:W-:Y:S02]  /*50b0*/  F2FP.BF16.F32.PACK_AB R12, R13, R12 ;  /* 0x0000000c0d0c723e */ /* 0x000fe400000010ff */
[----:B------:R-:W-:Y:S02]  /*50c0*/  F2FP.BF16.F32.PACK_AB R13, R15, R14 ;  /* 0x0000000e0f0d723e */ /* 0x000fe400000010ff */
[----:B------:R-:W-:Y:S01]  /*50d0*/  F2FP.BF16.F32.PACK_AB R14, R17, R16 ;  /* 0x00000010110e723e */ /* 0x000fe200000010ff */
[--C-:B------:R-:W-:Y:S01]  /*50e0*/  IMAD R17, R27, 0x10, R49.reuse ;  /* 0x000000101b117824 */ /* 0x100fe200078e0231 */
[----:B------:R-:W-:Y:S01]  /*50f0*/  F2FP.BF16.F32.PACK_AB R15, R19, R18 ;  /* 0x00000012130f723e */ /* 0x000fe200000010ff */
[----:B------:R-:W-:-:S02]  /*5100*/  IMAD R19, R26, 0x10, R49 ;  /* 0x000000101a137824 */ /* 0x000fc400078e0231 */
[C---:B------:R-:W-:Y:S02]  /*5110*/  IMAD.IADD R49, R2.reuse, 0x1, R17 ;  /* 0x0000000102317824 */ /* 0x040fe400078e0211 */
[----:B------:R-:W-:Y:S01]  /*5120*/  IMAD.IADD R50, R2, 0x1, R19 ;  /* 0x0000000102327824 */ /* 0x000fe200078e0213 */
[----:B-1----:R-:W-:Y:S02]  /*5130*/  F2FP.BF16.F32.PACK_AB R4, R5, R4 ;  /* 0x000000040504723e */ /* 0x002fe400000010ff */
[----:B------:R-:W-:Y:S01]  /*5140*/  F2FP.BF16.F32.PACK_AB R5, R7, R6 ;  /* 0x000000060705723e */ /* 0x000fe200000010ff */
[----:B------:R2:W-:Y:S01]  /*5150*/  STS.128 [R49], R12 ;  /* 0x0000000c31007388 */ /* 0x0005e20000000c00 */
[----:B------:R-:W-:Y:S01]  /*5160*/  F2FP.BF16.F32.PACK_AB R6, R9, R8 ;  /* 0x000000080906723e */ /* 0x000fe200000010ff */
[----:B------:R-:W-:Y:S01]  /*5170*/  NOP ;  /* 0x0000000000007918 */ /* 0x000fe20000000000 */
[----:B------:R-:W-:-:S05]  /*5180*/  F2FP.BF16.F32.PACK_AB R7, R11, R10 ;  /* 0x0000000a0b07723e */ /* 0x000fca00000010ff */
[----:B------:R2:W-:Y:S01]  /*5190*/  STS.128 [R50], R4 ;  /* 0x0000000432007388 */ /* 0x0005e20000000c00 */
[----:B------:R1:W-:Y:S06]  /*51a0*/  MEMBAR.ALL.CTA ;  /* 0x0000000000007992 */ /* 0x0003ec0000008000 */
[----:B-1----:R-:W1:Y:S02]  /*51b0*/  FENCE.VIEW.ASYNC.S ;  /* 0x00000000000073c6 */ /* 0x002e640000000000 */
        /* <DEDUP_REMOVED lines=8> */
[----:B------:R-:W-:-:S09]  /*5240*/  R2UR UR6, R34 ;  /* 0x00000000220672ca */ /* 0x000fd200000e0000 */
[----:B------:R-:W-:Y:S02]  /*5250*/  UIADD3 UR5, UPT, UPT, UR5, 0x40, URZ ;  /* 0x0000004005057890 */ /* 0x000fe4000fffe0ff */
[----:B-1----:R-:W-:-:S04]  /*5260*/  UIADD3 UR8, UP0, UPT, UR8, 0x240, URZ ;  /* 0x0000024008087890 */ /* 0x002fc8000ff1e0ff */
[----:B------:R-:W-:-:S09]  /*5270*/  UIADD3.X UR9, UPT, UPT, URZ, UR9, URZ, UP0, !UPT ;  /* 0x00000009ff097290 */ /* 0x000fd200087fe4ff */
[----:B------:R1:W-:Y:S02]  /*5280*/  UTMASTG.2D [UR4], [UR8] ;  /* 0x00000004080073b5 */ /* 0x0003e40008008000 */
[----:B-1----:R0:W-:Y:S02]  /*5290*/  UTMACMDFLUSH ;  /* 0x00000000000079b7 */ /* 0x0021e40000000000 */
.L_x_54:
[----:B------:R-:W-:Y:S05]  /*52a0*/  BSYNC.RECONVERGENT B0 ;  /* 0x0000000000007941 */ /* 0x000fea0003800200 */
.L_x_53:
[----:B------:R-:W-:-:S04]  /*52b0*/  DEPBAR.LE SB0, 0x1 ;  /* 0x000080400000791a */ /* 0x000fc80000000000 */
.L_x_52:
[----:B------:R-:W-:Y:S01]  /*52c0*/  BAR.SYNC.DEFER_BLOCKING 0x8, 0x80 ;  /* 0x0202000000007b1d */ /* 0x000fe20000010000 */
[C---:B------:R-:W-:Y:S02]  /*52d0*/  R2UR UR5, R33.reuse ;  /* 0x00000000210572ca */ /* 0x040fe400000e0000 */
[----:B------:R-:W-:-:S11]  /*52e0*/  R2UR UR4, R33 ;  /* 0x00000000210472ca */ /* 0x000fd600000e0000 */
[----:B--2---:R-:W1:Y:S01]  /*52f0*/  LDTM.x8 R12, tmem[UR5+0x60] ;  /* 0x00006005000c79ee */ /* 0x004e6200081c0000 */
[----:B------:R-:W-:Y:S01]  /*5300*/  NOP ;  /* 0x0000000000007918 */ /* 0x000fe20000000000 */
[----:B-1----:R-:W1:Y:S01]  /*5310*/  LDTM.x8 R4, tmem[UR4+0x68] ;  /* 0x00006804000479ee */ /* 0x002e6200081c0000 */
[----:B------:R-:W-:Y:S02]  /*5320*/  F2FP.BF16.F32.PACK_AB R40, R13, R12 ;  /* 0x0000000c0d28723e */ /* 0x000fe400000010ff */
[----:B------:R-:W-:Y:S02]  /*5330*/  F2FP.BF16.F32.PACK_AB R41, R15, R14 ;  /* 0x0000000e0f29723e */ /* 0x000fe400000010ff */
[----:B------:R-:W-:Y:S02]  /*5340*/  F2FP.BF16.F32.PACK_AB R42, R17, R16 ;  /* 0x00000010112a723e */ /* 0x000fe400000010ff */
[----:B------:R-:W-:Y:S02]  /*5350*/  F2FP.BF16.F32.PACK_AB R43, R19, R18 ;  /* 0x00000012132b723e */ /* 0x000fe400000010ff */
[----:B-1----:R-:W-:-:S03]  /*5360*/  F2FP.BF16.F32.PACK_AB R36, R5, R4 ;  /* 0x000000040524723e */ /* 0x002fc600000010ff */
[----:B------:R1:W-:Y:S01]  /*5370*/  STS.128 [R46], R40 ;  /* 0x000000282e007388 */ /* 0x0003e20000000c00 */
[----:B------:R-:W-:Y:S01]  /*5380*/  F2FP.BF16.F32.PACK_AB R37, R7, R6 ;  /* 0x000000060725723e */ /* 0x000fe200000010ff */
[----:B------:R-:W-:Y:S01]  /*5390*/  NOP ;  /* 0x0000000000007918 */ /* 0x000fe20000000000 */
[----:B------:R-:W-:Y:S01]  /*53a0*/  F2FP.BF16.F32.PACK_AB R38, R9, R8 ;  /* 0x000000080926723e */ /* 0x000fe200000010ff */
[----:B------:R-:W2:Y:S01]  /*53b0*/  LDTM.x8 R12, tmem[UR5+0x70] ;  /* 0x00007005000c79ee */ /* 0x000ea200081c0000 */
[----:B------:R-:W-:-:S05]  /*53c0*/  F2FP.BF16.F32.PACK_AB R39, R11, R10 ;  /* 0x0000000a0b27723e */ /* 0x000fca00000010ff */
[----:B------:R1:W-:Y:S01]  /*53d0*/  STS.128 [R44], R36 ;  /* 0x000000242c007388 */ /* 0x0003e20000000c00 */
[----:B------:R-:W-:Y:S01]  /*53e0*/  NOP ;  /* 0x0000000000007918 */ /* 0x000fe20000000000 */
[----:B--2---:R-:W2:Y:S01]  /*53f0*/  LDTM.x8 R4, tmem[UR4+0x78] ;  /* 0x00007804000479ee */ /* 0x004ea200081c0000 */
[----:B------:R-:W-:Y:S02]  /*5400*/  F2FP.BF16.F32.PACK_AB R12, R13, R12 ;  /* 0x0000000c0d0c723e */ /* 0x000fe400000010ff */
[----:B------:R-:W-:Y:S02]  /*5410*/  F2FP.BF16.F32.PACK_AB R13, R15, R14 ;  /* 0x0000000e0f0d723e */ /* 0x000fe400000010ff */
[----:B------:R-:W-:Y:S02]  /*5420*/  F2FP.BF16.F32.PACK_AB R14, R17, R16 ;  /* 0x00000010110e723e */ /* 0x000fe400000010ff */
[----:B------:R-:W-:Y:S02]  /*5430*/  F2FP.BF16.F32.PACK_AB R15, R19, R18 ;  /* 0x00000012130f723e */ /* 0x000fe400000010ff */
[----:B--2---:R-:W-:-:S03]  /*5440*/  F2FP.BF16.F32.PACK_AB R4, R5, R4 ;  /* 0x000000040504723e */ /* 0x004fc600000010ff */
[----:B------:R1:W-:Y:S01]  /*5450*/  STS.128 [R47], R12 ;  /* 0x0000000c2f007388 */ /* 0x0003e20000000c00 */
[----:B------:R-:W-:Y:S01]  /*5460*/  F2FP.BF16.F32.PACK_AB R5, R7, R6 ;  /* 0x000000060705723e */ /* 0x000fe200000010ff */
[----:B------:R-:W-:Y:S01]  /*5470*/  NOP ;  /* 0x0000000000007918 */ /* 0x000fe20000000000 */
[----:B------:R-:W-:Y:S02]  /*5480*/  F2FP.BF16.F32.PACK_AB R6, R9, R8 ;  /* 0x000000080906723e */ /* 0x000fe400000010ff */
        /* <DEDUP_REMOVED lines=18> */
.L_x_57:
[----:B------:R-:W-:Y:S05]  /*55b0*/  BSYNC.RECONVERGENT B0 ;  /* 0x0000000000007941 */ /* 0x000fea0003800200 */
.L_x_56:
[----:B------:R-:W-:-:S04]  /*55c0*/  DEPBAR.LE SB0, 0x1 ;  /* 0x000080400000791a */ /* 0x000fc80000000000 */
.L_x_55:
[----:B------:R-:W-:Y:S01]  /*55d0*/  BAR.SYNC.DEFER_BLOCKING 0x8, 0x80 ;  /* 0x0202000000007b1d */ /* 0x000fe20000010000 */
[----:B------:R-:W-:Y:S01]  /*55e0*/  R2UR UR5, R33 ;  /* 0x00000000210572ca */ /* 0x000fe200000e0000 */
[----:B------:R-:W-:Y:S01]  /*55f0*/  VIADD R3, R3, 0x32e88 ;  /* 0x00032e8803037836 */ /* 0x000fe20000000000 */
[----:B------:R-:W-:-:S04]  /*5600*/  R2UR UR4, R33 ;  /* 0x00000000210472ca */ /* 0x000fc800000e0000 */
[----:B------:R-:W-:-:S07]  /*5610*/  PRMT R3, RZ, 0x654, R3 ;  /* 0x00000654ff037816 */ /* 0x000fce0000000003 */
[----:B-1----:R-:W1:Y:S01]  /*5620*/  LDTM.x8 R12, tmem[UR5+0x80] ;  /* 0x00008005000c79ee */ /* 0x002e6200081c0000 */
        /* <DEDUP_REMOVED lines=27> */
[----:B------:R-:W-:Y:S01]  /*57e0*/  NOP ;  /* 0x0000000000007918 */ /* 0x000fe20000000000 */
[----:B------:R1:W-:Y:S01]  /*57f0*/  SYNCS.ARRIVE.TRANS64.RED.A1T0 RZ, [R3+URZ], RZ ;  /* 0x000000ff03ff79a7 */ /* 0x0003e200081004ff */
        /* <DEDUP_REMOVED lines=16> */
.L_x_59:
[----:B------:R-:W-:Y:S05]  /*5900*/  BSYNC.RECONVERGENT B0 ;  /* 0x0000000000007941 */ /* 0x000fea0003800200 */
.L_x_58:
[----:B------:R-:W-:Y:S02]  /*5910*/  IADD3 R25, PT, PT, R25, 0x87, RZ ;  /* 0x0000008719197810 */ /* 0x000fe40007ffe0ff */
[----:B------:R-:W-:Y:S01]  /*5920*/  IADD3 R31, PT, PT, R31, 0x87, RZ ;  /* 0x000000871f1f7810 */ /* 0x000fe20007ffe0ff */
[----:B------:R-:W-:Y:S06]  /*5930*/  @P0 BRA `(.L_x_60) ;  /* 0xffffffe800cc0947 */ /* 0x000fec000383ffff */
.L_x_43:
[----:B------:R-:W-:-:S13]  /*5940*/  ISETP.NE.AND P0, PT, R21, 0x3, PT ;  /* 0x000000031500780c */ /* 0x000fda0003f05270 */
[----:B------:R-:W-:Y:S05]  /*5950*/  @P0 EXIT ;  /* 0x000000000000094d */ /* 0x000fea0003800000 */
[----:B------:R-:W-:Y:S05]  /*5960*/  WARPSYNC.ALL ;  /* 0x0000000000007948 */ /* 0x000fea0003800000 */
[----:B------:R-:W-:Y:S01]  /*5970*/  NOP ;  /* 0x0000000000007918 */ /* 0x000fe20000000000 */
[----:B------:R-:W2:Y:S01]  /*5980*/  S2UR UR5, SR_CgaCtaId ;  /* 0x00000000000579c3 */ /* 0x000ea20000008800 */
[----:B------:R-:W-:Y:S02]  /*5990*/  UMOV UR4, 0x50 ;  /* 0x0000005000047882 */ /* 0x000fe40000000000 */
[----:B--2---:R-:W-:-:S09]  /*59a0*/  ULEA UR5, UR5, UR4, 0x18 ;  /* 0x0000000405057291 */ /* 0x004fd2000f8ec0ff */
[----:B------:R-:W2:Y:S02]  /*59b0*/  LDS R2, [UR5] ;  /* 0x00000005ff027984 */ /* 0x000ea40008000800 */
[----:B--2---:R-:W-:-:S04]  /*59c0*/  LOP3.LUT R0, R2, 0xffff, RZ, 0xc0, !PT ;  /* 0x0000ffff02007812 */ /* 0x004fc800078ec0ff */
[----:B------:R-:W-:-:S13]  /*59d0*/  ISETP.NE.AND P0, PT, R0, 0xffff, PT ;  /* 0x0000ffff0000780c */ /* 0x000fda0003f05270 */
[----:B------:R-:W-:Y:S05]  /*59e0*/  @P0 BRA `(.L_x_61) ;  /* 0x0000000000480947 */ /* 0x000fea0003800000 */
[----:B------:R-:W-:-:S04]  /*59f0*/  SHF.R.U32.HI R0, RZ, 0x10, R2 ;  /* 0x00000010ff007819 */ /* 0x000fc80000011602 */
[----:B------:R-:W-:-:S04]  /*5a00*/  LOP3.LUT R0, R0, 0x1, RZ, 0xc0, !PT ;  /* 0x0000000100007812 */ /* 0x000fc800078ec0ff */
[----:B------:R-:W-:-:S13]  /*5a10*/  ISETP.NE.AND P0, PT, R0, 0x1, PT ;  /* 0x000000010000780c */ /* 0x000fda0003f05270 */
[----:B------:R-:W-:Y:S05]  /*5a20*/  @P0 BRA `(.L_x_62) ;  /* 0x00000000002c0947 */ /* 0x000fea0003800000 */
[----:B------:R-:W2:Y:S01]  /*5a30*/  S2R R0, SR_LANEID ;  /* 0x0000000000007919 */ /* 0x000ea20000000000 */
[----:B------:R-:W-:Y:S01]  /*5a40*/  IMAD.MOV.U32 R2, RZ, RZ, -0x20000 ;  /* 0xfffe0000ff027424 */ /* 0x000fe200078e00ff */
[----:B------:R-:W-:Y:S02]  /*5a50*/  VOTEU.ANY UR6, UPT, PT ;  /* 0x0000000000067886 */ /* 0x000fe400038e0100 */
[----:B------:R-:W-:Y:S01]  /*5a60*/  UFLO.U32 UR6, UR6 ;  /* 0x00000006000672bd */ /* 0x000fe200080e0000 */
[----:B------:R-:W3:Y:S05]  /*5a70*/  REDUX UR4, R2 ;  /* 0x00000000020473c4 */ /* 0x000eea0000000000 */
[----:B--2---:R-:W-:-:S02]  /*5a80*/  ISETP.EQ.U32.AND P0, PT, R0, UR6, PT ;  /* 0x0000000600007c0c */ /* 0x004fc4000bf02070 */
[----:B---3--:R-:W-:Y:S01]  /*5a90*/  MOV R0, UR4 ;  /* 0x0000000400007c02 */ /* 0x008fe20008000f00 */
[----:B------:R-:W-:-:S05]  /*5aa0*/  UMOV UR4, 0xfffe0000 ;  /* 0xfffe000000047882 */ /* 0x000fca0000000000 */
[----:B------:R2:W-:Y:S05]  /*5ab0*/  UTCATOMSWS.AND URZ, UR4 ;  /* 0x0000000400ff79e3 */ /* 0x0005ea0008000000 */
[----:B------:R2:W-:Y:S01]  /*5ac0*/  @P0 ATOMS.AND RZ, [UR5], R0 ;  /* 0x00000000ffff098c */ /* 0x0005e2000a800005 */
[----:B------:R-:W-:Y:S05]  /*5ad0*/  BRA `(.L_x_63) ;  /* 0x0000000000147947 */ /* 0x000fea0003800000 */
.L_x_62:
[----:B------:R-:W-:Y:S02]  /*5ae0*/  MOV R2, 0x5b00 ;  /* 0x00005b0000027802 */ /* 0x000fe40000000f00 */
[----:B-1----:R-:W-:Y:S05]  /*5af0*/  CALL.REL.NOINC `($__internal_0_$__cuda_sm10x_tcgen05_guardrail_trap_col_being_dealloced_not_returned_by_alloc) ;  /* 0x0000000800387944 */ /* 0x002fea0003c00000 */
[----:B------:R-:W-:Y:S05]  /*5b00*/  BRA `(.L_x_63) ;  /* 0x0000000000087947 */ /* 0x000fea0003800000 */
.L_x_61:
[----:B------:R-:W-:Y:S02]  /*5b10*/  MOV R2, 0x5b30 ;  /* 0x00005b3000027802 */ /* 0x000fe40000000f00 */
[----:B-1----:R-:W-:Y:S05]  /*5b20*/  CALL.REL.NOINC `($__internal_2_$__cuda_sm10x_tcgen05_guardrail_trap_unallocated_columns_being_dealloced) ;  /* 0x0000000800447944 */ /* 0x002fea0003c00000 */
.L_x_63:
[----:B------:R-:W-:Y:S01]  /*5b30*/  NOP ;  /* 0x0000000000007918 */ /* 0x000fe20000000000 */
[----:B--2---:R-:W-:Y:S05]  /*5b40*/  EXIT ;  /* 0x000000000000794d */ /* 0x004fea0003800000 */
.L_x_14:
[----:B------:R-:W-:-:S07]  /*5b50*/  MOV R4, R5 ;  /* 0x0000000500047202 */ /* 0x000fce0000000f00 */
.L_x_64:
[----:B-1----:R1:W2:Y:S02]  /*5b60*/  SYNCS.PHASECHK.TRANS64.TRYWAIT P0, [R2+URZ+0x32e00], R5 ;  /* 0x032e0005020075a7 */ /* 0x0022a400080011ff */
[----:B--2---:R-:W-:Y:S05]  /*5b70*/  @!P0 NANOSLEEP.SYNCS 0x989680 ;  /* 0x009896800000895d */ /* 0x004fea0003900000 */
[----:B------:R-:W2:Y:S02]  /*5b80*/  @!P0 SYNCS.PHASECHK.TRANS64 P0, [R2+URZ+0x32e00], R5 ;  /* 0x032e0005020085a7 */ /* 0x000ea400080010ff */
[----:B--2---:R-:W-:Y:S05]  /*5b90*/  @!P0 BRA `(.L_x_64) ;  /* 0xfffffffc00f08947 */ /* 0x004fea000383ffff */
[----:B------:R-:W-:Y:S05]  /*5ba0*/  BRA `(.L_x_65) ;  /* 0xffffffac00b07947 */ /* 0x000fea000383ffff */
.L_x_18:
[----:B------:R-:W-:Y:S02]  /*5bb0*/  MOV R10, UR10 ;  /* 0x0000000a000a7c02 */ /* 0x000fe40008000f00 */
[----:B------:R-:W-:Y:S02]  /*5bc0*/  MOV R11, UR10 ;  /* 0x0000000a000b7c02 */ /* 0x000fe40008000f00 */
[----:B------:R-:W-:-:S07]  /*5bd0*/  MOV R0, UR9 ;  /* 0x0000000900007c02 */ /* 0x000fce0008000f00 */
.L_x_66:
[----:B-1----:R1:W2:Y:S02]  /*5be0*/  SYNCS.PHASECHK.TRANS64.TRYWAIT P0, [R0+URZ+0x32e88], R11 ;  /* 0x032e880b000075a7 */ /* 0x0022a400080011ff */
[----:B--2---:R-:W-:Y:S05]  /*5bf0*/  @!P0 NANOSLEEP.SYNCS 0x989680 ;  /* 0x009896800000895d */ /* 0x004fea0003900000 */
[----:B------:R-:W2:Y:S02]  /*5c00*/  @!P0 SYNCS.PHASECHK.TRANS64 P0, [R0+URZ+0x32e88], R11 ;  /* 0x032e880b000085a7 */ /* 0x000ea400080010ff */
[----:B--2---:R-:W-:Y:S05]  /*5c10*/  @!P0 BRA `(.L_x_66) ;  /* 0xfffffffc00f08947 */ /* 0x004fea000383ffff */
[----:B------:R-:W-:Y:S05]  /*5c20*/  BRA `(.L_x_67) ;  /* 0xffffffb400407947 */ /* 0x000fea000383ffff */
.L_x_19:
[----:B------:R-:W-:Y:S02]  /*5c30*/  MOV R2, UR13 ;  /* 0x0000000d00027c02 */ /* 0x000fe40008000f00 */
[----:B------:R-:W-:Y:S07]  /*5c40*/  MOV R10, R11 ;  /* 0x0000000b000a7202 */ /* 0x000fee0000000f00 */
.L_x_68:
[----:B-1----:R1:W2:Y:S02]  /*5c50*/  SYNCS.PHASECHK.TRANS64.TRYWAIT P0, [R2+URZ+0x32e50], R11 ;  /* 0x032e500b020075a7 */ /* 0x0022a400080011ff */
[----:B--2---:R-:W-:Y:S05]  /*5c60*/  @!P0 NANOSLEEP.SYNCS 0x989680 ;  /* 0x009896800000895d */ /* 0x004fea0003900000 */
[----:B------:R-:W2:Y:S02]  /*5c70*/  @!P0 SYNCS.PHASECHK.TRANS64 P0, [R2+URZ+0x32e50], R11 ;  /* 0x032e500b020085a7 */ /* 0x000ea400080010ff */
[----:B--2---:R-:W-:Y:S05]  /*5c80*/  @!P0 BRA `(.L_x_68) ;  /* 0xfffffffc00f08947 */ /* 0x004fea000383ffff */
[----:B------:R-:W-:Y:S05]  /*5c90*/  BRA `(.L_x_69) ;  /* 0xffffffb4004c7947 */ /* 0x000fea000383ffff */
.L_x_21:
[----:B------:R-:W-:Y:S02]  /*5ca0*/  MOV R0, UR9 ;  /* 0x0000000900007c02 */ /* 0x000fe40008000f00 */
[----:B------:R-:W-:Y:S07]  /*5cb0*/  MOV R12, R13 ;  /* 0x0000000d000c7202 */ /* 0x000fee0000000f00 */
.L_x_70:
[----:B-1----:R1:W2:Y:S02]  /*5cc0*/  SYNCS.PHASECHK.TRANS64.TRYWAIT P0, [R0+URZ+0x32e50], R13 ;  /* 0x032e500d000075a7 */ /* 0x0022a400080011ff */
[----:B--2---:R-:W-:Y:S05]  /*5cd0*/  @!P0 NANOSLEEP.SYNCS 0x989680 ;  /* 0x009896800000895d */ /* 0x004fea0003900000 */
[----:B------:R-:W2:Y:S02]  /*5ce0*/  @!P0 SYNCS.PHASECHK.TRANS64 P0, [R0+URZ+0x32e50], R13 ;  /* 0x032e500d000085a7 */ /* 0x000ea400080010ff */
[----:B--2---:R-:W-:Y:S05]  /*5cf0*/  @!P0 BRA `(.L_x_70) ;  /* 0xfffffffc00f08947 */ /* 0x004fea000383ffff */
[----:B------:R-:W-:Y:S05]  /*5d00*/  BRA `(.L_x_71) ;  /* 0xffffffb800247947 */ /* 0x000fea000383ffff */
.L_x_25:
[-C--:B------:R-:W-:Y:S02]  /*5d10*/  MOV R8, R3.reuse ;  /* 0x0000000300087202 */ /* 0x080fe40000000f00 */
[----:B------:R-:W-:Y:S07]  /*5d20*/  MOV R9, R3 ;  /* 0x0000000300097202 */ /* 0x000fee0000000f00 */
.L_x_72:
[----:B-1----:R1:W2:Y:S02]  /*5d30*/  SYNCS.PHASECHK.TRANS64.TRYWAIT P0, [R34+URZ+0x28], R9 ;  /* 0x00002809220075a7 */ /* 0x0022a400080011ff */
[----:B--2---:R-:W-:Y:S05]  /*5d40*/  @!P0 NANOSLEEP.SYNCS 0x989680 ;  /* 0x009896800000895d */ /* 0x004fea0003900000 */
[----:B------:R-:W2:Y:S02]  /*5d50*/  @!P0 SYNCS.PHASECHK.TRANS64 P0, [R34+URZ+0x28], R9 ;  /* 0x00002809220085a7 */ /* 0x000ea400080010ff */
[----:B--2---:R-:W-:Y:S05]  /*5d60*/  @!P0 BRA `(.L_x_72) ;  /* 0xfffffffc00f08947 */ /* 0x004fea000383ffff */
[----:B------:R-:W-:Y:S05]  /*5d70*/  BRA `(.L_x_73) ;  /* 0xffffffbc00a87947 */ /* 0x000fea000383ffff */
.L_x_26:
[----:B------:R-:W-:Y:S07]  /*5d80*/  MOV R37, R36 ;  /* 0x0000002400257202 */ /* 0x000fee0000000f00 */
.L_x_74:
[----:B-1----:R1:W2:Y:S02]  /*5d90*/  SYNCS.PHASECHK.TRANS64.TRYWAIT P1, [R35+URZ+0x28], R37 ;  /* 0x00002825230075a7 */ /* 0x0022a400080211ff */
[----:B--2---:R-:W-:Y:S05]  /*5da0*/  @!P1 NANOSLEEP.SYNCS 0x989680 ;  /* 0x009896800000995d */ /* 0x004fea0003900000 */
[----:B------:R-:W2:Y:S02]  /*5db0*/  @!P1 SYNCS.PHASECHK.TRANS64 P1, [R35+URZ+0x28], R37 ;  /* 0x00002825230095a7 */ /* 0x000ea400080210ff */
[----:B--2---:R-:W-:Y:S05]  /*5dc0*/  @!P1 BRA `(.L_x_74) ;  /* 0xfffffffc00f09947 */ /* 0x004fea000383ffff */
[----:B------:R-:W-:Y:S05]  /*5dd0*/  BRA `(.L_x_75) ;  /* 0xffffffc000c87947 */ /* 0x000fea000383ffff */
.L_x_27:
[----:B-1----:R-:W-:Y:S07]  /*5de0*/  MOV R35, R34 ;  /* 0x0000002200237202 */ /* 0x002fee0000000f00 */
.L_x_76:
[----:B-1----:R1:W2:Y:S02]  /*5df0*/  SYNCS.PHASECHK.TRANS64.TRYWAIT P1, [R13+URZ+0x28], R35 ;  /* 0x000028230d0075a7 */ /* 0x0022a400080211ff */
[----:B--2---:R-:W-:Y:S05]  /*5e00*/  @!P1 NANOSLEEP.SYNCS 0x989680 ;  /* 0x009896800000995d */ /* 0x004fea0003900000 */
[----:B------:R-:W2:Y:S02]  /*5e10*/  @!P1 SYNCS.PHASECHK.TRANS64 P1, [R13+URZ+0x28], R35 ;  /* 0x000028230d0095a7 */ /* 0x000ea400080210ff */
[----:B--2---:R-:W-:Y:S05]  /*5e20*/  @!P1 BRA `(.L_x_76) ;  /* 0xfffffffc00f09947 */ /* 0x004fea000383ffff */
[----:B------:R-:W-:Y:S05]  /*5e30*/  BRA `(.L_x_77) ;  /* 0xffffffc400347947 */ /* 0x000fea000383ffff */
.L_x_28:
[----:B------:R-:W-:Y:S07]  /*5e40*/  MOV R35, R34 ;  /* 0x0000002200237202 */ /* 0x000fee0000000f00 */
.L_x_78:
[----:B-1----:R1:W2:Y:S02]  /*5e50*/  SYNCS.PHASECHK.TRANS64.TRYWAIT P1, [R9+URZ+0x28], R35 ;  /* 0x00002823090075a7 */ /* 0x0022a400080211ff */
[----:B--2---:R-:W-:Y:S05]  /*5e60*/  @!P1 NANOSLEEP.SYNCS 0x989680 ;  /* 0x009896800000995d */ /* 0x004fea0003900000 */
[----:B------:R-:W2:Y:S02]  /*5e70*/  @!P1 SYNCS.PHASECHK.TRANS64 P1, [R9+URZ+0x28], R35 ;  /* 0x00002823090095a7 */ /* 0x000ea400080210ff */
[----:B--2---:R-:W-:Y:S05]  /*5e80*/  @!P1 BRA `(.L_x_78) ;  /* 0xfffffffc00f09947 */ /* 0x004fea000383ffff */
[----:B------:R-:W-:Y:S05]  /*5e90*/  BRA `(.L_x_79) ;  /* 0xffffffc4009c7947 */ /* 0x000fea000383ffff */
.L_x_29:
[-C--:B------:R-:W-:Y:S02]  /*5ea0*/  MOV R36, R13.reuse ;  /* 0x0000000d00247202 */ /* 0x080fe40000000f00 */
[----:B------:R-:W-:Y:S07]  /*5eb0*/  MOV R37, R13 ;  /* 0x0000000d00257202 */ /* 0x000fee0000000f00 */
.L_x_80:
[----:B-1----:R1:W2:Y:S02]  /*5ec0*/  SYNCS.PHASECHK.TRANS64.TRYWAIT P0, [R34+URZ+0x28], R37 ;  /* 0x00002825220075a7 */ /* 0x0022a400080011ff */
[----:B--2---:R-:W-:Y:S05]  /*5ed0*/  @!P0 NANOSLEEP.SYNCS 0x989680 ;  /* 0x009896800000895d */ /* 0x004fea0003900000 */
[----:B------:R-:W2:Y:S02]  /*5ee0*/  @!P0 SYNCS.PHASECHK.TRANS64 P0, [R34+URZ+0x28], R37 ;  /* 0x00002825220085a7 */ /* 0x000ea400080010ff */
[----:B--2---:R-:W-:Y:S05]  /*5ef0*/  @!P0 BRA `(.L_x_80) ;  /* 0xfffffffc00f08947 */ /* 0x004fea000383ffff */
[----:B------:R-:W-:Y:S05]  /*5f00*/  BRA `(.L_x_81) ;  /* 0xffffffc400f87947 */ /* 0x000fea000383ffff */
.L_x_30:
[----:B-1----:R-:W-:Y:S07]  /*5f10*/  MOV R37, R36 ;  /* 0x0000002400257202 */ /* 0x002fee0000000f00 */
.L_x_82:
[----:B-1----:R1:W2:Y:S02]  /*5f20*/  SYNCS.PHASECHK.TRANS64.TRYWAIT P1, [R9+URZ+0x28], R37 ;  /* 0x00002825090075a7 */ /* 0x0022a400080211ff */
[----:B--2---:R-:W-:Y:S05]  /*5f30*/  @!P1 NANOSLEEP.SYNCS 0x989680 ;  /* 0x009896800000995d */ /* 0x004fea0003900000 */
[----:B------:R-:W2:Y:S02]  /*5f40*/  @!P1 SYNCS.PHASECHK.TRANS64 P1, [R9+URZ+0x28], R37 ;  /* 0x00002825090095a7 */ /* 0x000ea400080210ff */
[----:B--2---:R-:W-:Y:S05]  /*5f50*/  @!P1 BRA `(.L_x_82) ;  /* 0xfffffffc00f09947 */ /* 0x004fea000383ffff */
[----:B------:R-:W-:Y:S05]  /*5f60*/  BRA `(.L_x_83) ;  /* 0xffffffc800b47947 */ /* 0x000fea000383ffff */
.L_x_31:
[----:B------:R-:W-:Y:S07]  /*5f70*/  MOV R35, R34 ;  /* 0x0000002200237202 */ /* 0x000fee0000000f00 */
.L_x_84:
[----:B-1----:R1:W2:Y:S02]  /*5f80*/  SYNCS.PHASECHK.TRANS64.TRYWAIT P1, [R13+URZ+0x28], R35 ;  /* 0x000028230d0075a7 */ /* 0x0022a400080211ff */
[----:B--2---:R-:W-:Y:S05]  /*5f90*/  @!P1 NANOSLEEP.SYNCS 0x989680 ;  /* 0x009896800000995d */ /* 0x004fea0003900000 */
[----:B------:R-:W2:Y:S02]  /*5fa0*/  @!P1 SYNCS.PHASECHK.TRANS64 P1, [R13+URZ+0x28], R35 ;  /* 0x000028230d0095a7 */ /* 0x000ea400080210ff */
[----:B--2---:R-:W-:Y:S05]  /*5fb0*/  @!P1 BRA `(.L_x_84) ;  /* 0xfffffffc00f09947 */ /* 0x004fea000383ffff */
[----:B------:R-:W-:Y:S05]  /*5fc0*/  BRA `(.L_x_85) ;  /* 0xffffffcc001c7947 */ /* 0x000fea000383ffff */
.L_x_32:
[----:B------:R-:W-:Y:S07]  /*5fd0*/  MOV R35, R34 ;  /* 0x0000002200237202 */ /* 0x000fee0000000f00 */
.L_x_86:
[----:B-1----:R1:W2:Y:S02]  /*5fe0*/  SYNCS.PHASECHK.TRANS64.TRYWAIT P1, [R9+URZ+0x28], R35 ;  /* 0x00002823090075a7 */ /* 0x0022a400080211ff */
[----:B--2---:R-:W-:Y:S05]  /*5ff0*/  @!P1 NANOSLEEP.SYNCS 0x989680 ;  /* 0x009896800000995d */ /* 0x004fea0003900000 */
[----:B------:R-:W2:Y:S02]  /*6000*/  @!P1 SYNCS.PHASECHK.TRANS64 P1, [R9+URZ+0x28], R35 ;  /* 0x00002823090095a7 */ /* 0x000ea400080210ff */
[----:B--2---:R-:W-:Y:S05]  /*6010*/  @!P1 BRA `(.L_x_86) ;  /* 0xfffffffc00f09947 */ /* 0x004fea000383ffff */
[----:B------:R-:W-:Y:S05]  /*6020*/  BRA `(.L_x_87) ;  /* 0xffffffcc00847947 */ /* 0x000fea000383ffff */
.L_x_33:
[-C--:B------:R-:W-:Y:S02]  /*6030*/  MOV R36, R13.reuse ;  /* 0x0000000d00247202 */ /* 0x080fe40000000f00 */
[----:B------:R-:W-:Y:S07]  /*6040*/  MOV R37, R13 ;  /* 0x0000000d00257202 */ /* 0x000fee0000000f00 */
.L_x_88:
[----:B-1----:R1:W2:Y:S02]  /*6050*/  SYNCS.PHASECHK.TRANS64.TRYWAIT P0, [R34+URZ+0x28], R37 ;  /* 0x00002825220075a7 */ /* 0x0022a400080011ff */
[----:B--2---:R-:W-:Y:S05]  /*6060*/  @!P0 NANOSLEEP.SYNCS 0x989680 ;  /* 0x009896800000895d */ /* 0x004fea0003900000 */
[----:B------:R-:W2:Y:S02]  /*6070*/  @!P0 SYNCS.PHASECHK.TRANS64 P0, [R34+URZ+0x28], R37 ;  /* 0x00002825220085a7 */ /* 0x000ea400080010ff */
[----:B--2---:R-:W-:Y:S05]  /*6080*/  @!P0 BRA `(.L_x_88) ;  /* 0xfffffffc00f08947 */ /* 0x004fea000383ffff */
[----:B------:R-:W-:Y:S05]  /*6090*/  BRA `(.L_x_89) ;  /* 0xffffffcc00e07947 */ /* 0x000fea000383ffff */
.L_x_34:
[----:B-1----:R-:W-:Y:S07]  /*60a0*/  MOV R37, R36 ;  /* 0x0000002400257202 */ /* 0x002fee0000000f00 */
.L_x_90:
[----:B-1----:R1:W2:Y:S02]  /*60b0*/  SYNCS.PHASECHK.TRANS64.TRYWAIT P1, [R9+URZ+0x28], R37 ;  /* 0x00002825090075a7 */ /* 0x0022a400080211ff */
[----:B--2---:R-:W-:Y:S05]  /*60c0*/  @!P1 NANOSLEEP.SYNCS 0x989680 ;  /* 0x009896800000995d */ /* 0x004fea0003900000 */
[----:B------:R-:W2:Y:S02]  /*60d0*/  @!P1 SYNCS.PHASECHK.TRANS64 P1, [R9+URZ+0x28], R37 ;  /* 0x00002825090095a7 */ /* 0x000ea400080210ff */
[----:B--2---:R-:W-:Y:S05]  /*60e0*/  @!P1 BRA `(.L_x_90) ;  /* 0xfffffffc00f09947 */ /* 0x004fea000383ffff */
[----:B------:R-:W-:Y:S05]  /*60f0*/  BRA `(.L_x_91) ;  /* 0xffffffd0009c7947 */ /* 0x000fea000383ffff */
.L_x_35:
[----:B------:R-:W-:Y:S07]  /*6100*/  MOV R35, R34 ;  /* 0x0000002200237202 */ /* 0x000fee0000000f00 */
.L_x_92:
[----:B-1----:R1:W2:Y:S02]  /*6110*/  SYNCS.PHASECHK.TRANS64.TRYWAIT P1, [R13+URZ+0x28], R35 ;  /* 0x000028230d0075a7 */ /* 0x0022a400080211ff */
[----:B--2---:R-:W-:Y:S05]  /*6120*/  @!P1 NANOSLEEP.SYNCS 0x989680 ;  /* 0x009896800000995d */ /* 0x004fea0003900000 */
[----:B------:R-:W2:Y:S02]  /*6130*/  @!P1 SYNCS.PHASECHK.TRANS64 P1, [R13+URZ+0x28], R35 ;  /* 0x000028230d0095a7 */ /* 0x000ea400080210ff */
[----:B--2---:R-:W-:Y:S05]  /*6140*/  @!P1 BRA `(.L_x_92) ;  /* 0xfffffffc00f09947 */ /* 0x004fea000383ffff */
[----:B------:R-:W-:Y:S05]  /*6150*/  BRA `(.L_x_93) ;  /* 0xffffffd400047947 */ /* 0x000fea000383ffff */
.L_x_36:
[----:B------:R-:W-:Y:S07]  /*6160*/  MOV R35, R34 ;  /* 0x0000002200237202 */ /* 0x000fee0000000f00 */
.L_x_94:
[----:B-1----:R1:W2:Y:S02]  /*6170*/  SYNCS.PHASECHK.TRANS64.TRYWAIT P1, [R9+URZ+0x28], R35 ;  /* 0x00002823090075a7 */ /* 0x0022a400080211ff */
[----:B--2---:R-:W-:Y:S05]  /*6180*/  @!P1 NANOSLEEP.SYNCS 0x989680 ;  /* 0x009896800000995d */ /* 0x004fea0003900000 */
[----:B------:R-:W2:Y:S02]  /*6190*/  @!P1 SYNCS.PHASECHK.TRANS64 P1, [R9+URZ+0x28], R35 ;  /* 0x00002823090095a7 */ /* 0x000ea400080210ff */
[----:B--2---:R-:W-:Y:S05]  /*61a0*/  @!P1 BRA `(.L_x_94) ;  /* 0xfffffffc00f09947 */ /* 0x004fea000383ffff */
[----:B------:R-:W-:Y:S05]  /*61b0*/  BRA `(.L_x_95) ;  /* 0xffffffd4006c7947 */ /* 0x000fea000383ffff */
.L_x_37:
[-C--:B------:R-:W-:Y:S02]  /*61c0*/  MOV R34, R29.reuse ;  /* 0x0000001d00227202 */ /* 0x080fe40000000f00 */
[----:B------:R-:W-:Y:S07]  /*61d0*/  MOV R35, R29 ;  /* 0x0000001d00237202 */ /* 0x000fee0000000f00 */
.L_x_96:
[----:B-1----:R1:W2:Y:S02]  /*61e0*/  SYNCS.PHASECHK.TRANS64.TRYWAIT P1, [R12+URZ+0x28], R35 ;  /* 0x000028230c0075a7 */ /* 0x0022a400080211ff */
[----:B--2---:R-:W-:Y:S05]  /*61f0*/  @!P1 NANOSLEEP.SYNCS 0x989680 ;  /* 0x009896800000995d */ /* 0x004fea0003900000 */
[----:B------:R-:W2:Y:S02]  /*6200*/  @!P1 SYNCS.PHASECHK.TRANS64 P1, [R12+URZ+0x28], R35 ;  /* 0x000028230c0095a7 */ /* 0x000ea400080210ff */
[----:B--2---:R-:W-:Y:S05]  /*6210*/  @!P1 BRA `(.L_x_96) ;  /* 0xfffffffc00f09947 */ /* 0x004fea000383ffff */
[----:B------:R-:W-:Y:S05]  /*6220*/  BRA `(.L_x_97) ;  /* 0xffffffd400c87947 */ /* 0x000fea000383ffff */
.L_x_38:
[-C--:B------:R-:W-:Y:S02]  /*6230*/  MOV R28, R30.reuse ;  /* 0x0000001e001c7202 */ /* 0x080fe40000000f00 */
[----:B------:R-:W-:Y:S07]  /*6240*/  MOV R29, R30 ;  /* 0x0000001e001d7202 */ /* 0x000fee0000000f00 */
.L_x_98:
[----:B-1----:R1:W2:Y:S02]  /*6250*/  SYNCS.PHASECHK.TRANS64.TRYWAIT P1, [R31+URZ+0x28], R29 ;  /* 0x0000281d1f0075a7 */ /* 0x0022a400080211ff */
[----:B--2---:R-:W-:Y:S05]  /*6260*/  @!P1 NANOSLEEP.SYNCS 0x989680 ;  /* 0x009896800000995d */ /* 0x004fea0003900000 */
[----:B------:R-:W2:Y:S02]  /*6270*/  @!P1 SYNCS.PHASECHK.TRANS64 P1, [R31+URZ+0x28], R29 ;  /* 0x0000281d1f0095a7 */ /* 0x000ea400080210ff */
[----:B--2---:R-:W-:Y:S05]  /*6280*/  @!P1 BRA `(.L_x_98) ;  /* 0xfffffffc00f09947 */ /* 0x004fea000383ffff */
[----:B------:R-:W-:Y:S05]  /*6290*/  BRA `(.L_x_99) ;  /* 0xffffffd800807947 */ /* 0x000fea000383ffff */
.L_x_39:
[-C--:B------:R-:W-:Y:S02]  /*62a0*/  MOV R28, R12.reuse ;  /* 0x0000000c001c7202 */ /* 0x080fe40000000f00 */
[----:B-1----:R-:W-:Y:S07]  /*62b0*/  MOV R29, R12 ;  /* 0x0000000c001d7202 */ /* 0x002fee0000000f00 */
.L_x_100:
[----:B-1----:R1:W2:Y:S02]  /*62c0*/  SYNCS.PHASECHK.TRANS64.TRYWAIT P1, [R7+URZ+0x28], R29 ;  /* 0x0000281d070075a7 */ /* 0x0022a400080211ff */
[----:B--2---:R-:W-:Y:S05]  /*62d0*/  @!P1 NANOSLEEP.SYNCS 0x989680 ;  /* 0x009896800000995d */ /* 0x004fea0003900000 */
[----:B------:R-:W2:Y:S02]  /*62e0*/  @!P1 SYNCS.PHASECHK.TRANS64 P1, [R7+URZ+0x28], R29 ;  /* 0x0000281d070095a7 */ /* 0x000ea400080210ff */
[----:B--2---:R-:W-:Y:S05]  /*62f0*/  @!P1 BRA `(.L_x_100) ;  /* 0xfffffffc00f09947 */ /* 0x004fea000383ffff */
[----:B------:R-:W-:Y:S05]  /*6300*/  BRA `(.L_x_101) ;  /* 0xffffffd800e47947 */ /* 0x000fea000383ffff */
.L_x_40:
[-C--:B------:R-:W-:Y:S02]  /*6310*/  MOV R28, R12.reuse ;  /* 0x0000000c001c7202 */ /* 0x080fe40000000f00 */
[----:B-1----:R-:W-:Y:S07]  /*6320*/  MOV R29, R12 ;  /* 0x0000000c001d7202 */ /* 0x002fee0000000f00 */
.L_x_102:
[----:B-1----:R1:W2:Y:S02]  /*6330*/  SYNCS.PHASECHK.TRANS64.TRYWAIT P0, [R3+URZ+0x28], R29 ;  /* 0x0000281d030075a7 */ /* 0x0022a400080011ff */
[----:B--2---:R-:W-:Y:S05]  /*6340*/  @!P0 NANOSLEEP.SYNCS 0x989680 ;  /* 0x009896800000895d */ /* 0x004fea0003900000 */
[----:B------:R-:W2:Y:S02]  /*6350*/  @!P0 SYNCS.PHASECHK.TRANS64 P0, [R3+URZ+0x28], R29 ;  /* 0x0000281d030085a7 */ /* 0x000ea400080010ff */
[----:B--2---:R-:W-:Y:S05]  /*6360*/  @!P0 BRA `(.L_x_102) ;  /* 0xfffffffc00f08947 */ /* 0x004fea000383ffff */
[----:B------:R-:W-:Y:S05]  /*6370*/  BRA `(.L_x_103) ;  /* 0xffffffdc00387947 */ /* 0x000fea000383ffff */
.L_x_44:
[----:B------:R-:W-:-:S07]  /*6380*/  MOV R5, R4 ;  /* 0x0000000400057202 */ /* 0x000fce0000000f00 */
.L_x_104:
[----:B-1----:R1:W2:Y:S02]  /*6390*/  SYNCS.PHASECHK.TRANS64.TRYWAIT P1, [R3+URZ+0x32e78], R5 ;  /* 0x032e7805030075a7 */ /* 0x0022a400080211ff */
[----:B--2---:R-:W-:Y:S05]  /*63a0*/  @!P1 NANOSLEEP.SYNCS 0x989680 ;  /* 0x009896800000995d */ /* 0x004fea0003900000 */
[----:B------:R-:W2:Y:S02]  /*63b0*/  @!P1 SYNCS.PHASECHK.TRANS64 P1, [R3+URZ+0x32e78], R5 ;  /* 0x032e7805030095a7 */ /* 0x000ea400080210ff */
[----:B--2---:R-:W-:Y:S05]  /*63c0*/  @!P1 BRA `(.L_x_104) ;  /* 0xfffffffc00f09947 */ /* 0x004fea000383ffff */
[----:B------:R-:W-:Y:S05]  /*63d0*/  BRA `(.L_x_105) ;  /* 0xffffffe000907947 */ /* 0x000fea000383ffff */
        .weak           $__internal_0_$__cuda_sm10x_tcgen05_guardrail_trap_col_being_dealloced_not_returned_by_alloc
        .type           $__internal_0_$__cuda_sm10x_tcgen05_guardrail_trap_col_being_dealloced_not_returned_by_alloc,@function
        .size           $__internal_0_$__cuda_sm10x_tcgen05_guardrail_trap_col_being_dealloced_not_returned_by_alloc,($__internal_1_$__cuda_sm10x_tcgen05_guardrail_trap_phase_invalid_during_alloc - $__internal_0_$__cuda_sm10x_tcgen05_guardrail_trap_col_being_dealloced_not_returned_by_alloc)
$__internal_0_$__cuda_sm10x_tcgen05_guardrail_trap_col_being_dealloced_not_returned_by_alloc:
[----:B------:R-:W-:Y:S05]  /*63e0*/  BPT.TRAP 0x1 ;  /* 0x000000040000795c */ /* 0x000fea0000300000 */
[----:B------:R-:W-:-:S04]  /*63f0*/  HFMA2 R3, -RZ, RZ, 0, 0 ;  /* 0x00000000ff037431 */ /* 0x000fc800000001ff */
[----:B------:R-:W-:Y:S05]  /*6400*/  RET.REL.NODEC R2 `(_ZN9deep_gemm24sm100_fp8_gemm_1d1d_implILN4cute4UMMA5MajorE0ELS3_0ELj0ELj7168ELj2048ELj128ELj160ELj128ELj64ELj128ELj128ELj64ELj5ELj128ELj128ELj1ELb0ELj135ELNS_8GemmTypeE1ELb0EN7cutlass10bfloat16_tENS_16EpilogueIdentityEEEvPijjj14CUtensorMap_stS9_S9_S9_S9_) ;  /* 0xffffff9802fc7950 */ /* 0x000fea0003c3ffff */
        .weak           $__internal_1_$__cuda_sm10x_tcgen05_guardrail_trap_phase_invalid_during_alloc
        .type           $__internal_1_$__cuda_sm10x_tcgen05_guardrail_trap_phase_invalid_during_alloc,@function
        .size           $__internal_1_$__cuda_sm10x_tcgen05_guardrail_trap_phase_invalid_during_alloc,($__internal_2_$__cuda_sm10x_tcgen05_guardrail_trap_unallocated_columns_being_dealloced - $__internal_1_$__cuda_sm10x_tcgen05_guardrail_trap_phase_invalid_during_alloc)
$__internal_1_$__cuda_sm10x_tcgen05_guardrail_trap_phase_invalid_during_alloc:
[----:B------:R-:W-:Y:S05]  /*6410*/  BPT.TRAP 0x1 ;  /* 0x000000040000795c */ /* 0x000fea0000300000 */
[----:B------:R-:W-:-:S04]  /*6420*/  MOV R3, 0x0 ;  /* 0x0000000000037802 */ /* 0x000fc80000000f00 */
[----:B------:R-:W-:Y:S05]  /*6430*/  RET.REL.NODEC R2 `(_ZN9deep_gemm24sm100_fp8_gemm_1d1d_implILN4cute4UMMA5MajorE0ELS3_0ELj0ELj7168ELj2048ELj128ELj160ELj128ELj64ELj128ELj128ELj64ELj5ELj128ELj128ELj1ELb0ELj135ELNS_8GemmTypeE1ELb0EN7cutlass10bfloat16_tENS_16EpilogueIdentityEEEvPijjj14CUtensorMap_stS9_S9_S9_S9_) ;  /* 0xffffff9802f07950 */ /* 0x000fea0003c3ffff */
        .weak           $__internal_2_$__cuda_sm10x_tcgen05_guardrail_trap_unallocated_columns_being_dealloced
        .type           $__internal_2_$__cuda_sm10x_tcgen05_guardrail_trap_unallocated_columns_being_dealloced,@function
        .size           $__internal_2_$__cuda_sm10x_tcgen05_guardrail_trap_unallocated_columns_being_dealloced,($__internal_3_$__cuda_sm20_div_u16 - $__internal_2_$__cuda_sm10x_tcgen05_guardrail_trap_unallocated_columns_being_dealloced)
$__internal_2_$__cuda_sm10x_tcgen05_guardrail_trap_unallocated_columns_being_dealloced:
[----:B------:R-:W-:Y:S05]  /*6440*/  BPT.TRAP 0x1 ;  /* 0x000000040000795c */ /* 0x000fea0000300000 */
[----:B------:R-:W-:-:S04]  /*6450*/  HFMA2 R3, -RZ, RZ, 0, 0 ;  /* 0x00000000ff037431 */ /* 0x000fc800000001ff */
[----:B------:R-:W-:Y:S05]  /*6460*/  RET.REL.NODEC R2 `(_ZN9deep_gemm24sm100_fp8_gemm_1d1d_implILN4cute4UMMA5MajorE0ELS3_0ELj0ELj7168ELj2048ELj128ELj160ELj128ELj64ELj128ELj128ELj64ELj5ELj128ELj128ELj1ELb0ELj135ELNS_8GemmTypeE1ELb0EN7cutlass10bfloat16_tENS_16EpilogueIdentityEEEvPijjj14CUtensorMap_stS9_S9_S9_S9_) ;  /* 0xffffff9802e47950 */ /* 0x000fea0003c3ffff */
        .weak           $__internal_3_$__cuda_sm20_div_u16
        .type           $__internal_3_$__cuda_sm20_div_u16,@function
        .size           $__internal_3_$__cuda_sm20_div_u16,(.L_x_110 - $__internal_3_$__cuda_sm20_div_u16)
$__internal_3_$__cuda_sm20_div_u16:
[----:B------:R-:W1:Y:S01]  /*6470*/  I2F.U16 R5, R45 ;  /* 0x0000002d00057306 */ /* 0x000e620000101000 */
[----:B------:R-:W-:-:S07]  /*6480*/  IMAD.MOV.U32 R0, RZ, RZ, 0x4b800000 ;  /* 0x4b800000ff007424 */ /* 0x000fce00078e00ff */
[----:B------:R-:W-:Y:S01]  /*6490*/  I2F.U16.RZ R3, R3 ;  /* 0x0000000300037306 */ /* 0x000fe2000010d000 */
[C---:B-1----:R-:W-:Y:S02]  /*64a0*/  FSETP.GEU.AND P1, PT, |R5|.reuse, 1.175494350822287508e-38, PT ;  /* 0x008000000500780b */ /* 0x042fe40003f2e200 */
[----:B------:R-:W-:Y:S02]  /*64b0*/  FSETP.GT.AND P3, PT, |R5|, 8.50705917302346158658e+37, PT ;  /* 0x7e8000000500780b */ /* 0x000fe40003f64200 */
[----:B------:R-:W-:Y:S02]  /*64c0*/  FSEL R0, R0, 1, !P1 ;  /* 0x3f80000000007808 */ /* 0x000fe40004800000 */
[----:B------:R-:W-:Y:S02]  /*64d0*/  ISETP.NE.U32.AND P1, PT, R45, RZ, PT ;  /* 0x000000ff2d00720c */ /* 0x000fe40003f25070 */
[----:B------:R-:W-:-:S05]  /*64e0*/  FSEL R0, R0, 0.25, !P3 ;  /* 0x3e80000000007808 */ /* 0x000fca0005800000 */
[----:B------:R-:W-:-:S06]  /*64f0*/  FMUL R5, R5, R0 ;  /* 0x0000000005057220 */ /* 0x000fcc0000400000 */
[----:B------:R-:W1:Y:S02]  /*6500*/  MUFU.RCP R5, R5 ;  /* 0x0000000500057308 */ /* 0x000e640000001000 */
[----:B-1----:R-:W-:Y:S01]  /*6510*/  FMUL R0, R0, R5 ;  /* 0x0000000500007220 */ /* 0x002fe20000400000 */
[----:B------:R-:W-:-:S03]  /*6520*/  IMAD.MOV.U32 R5, RZ, RZ, 0x0 ;  /* 0x00000000ff057424 */ /* 0x000fc600078e00ff */
[----:B------:R-:W-:-:S04]  /*6530*/  VIADD R0, R0, 0x2 ;  /* 0x0000000200007836 */ /* 0x000fc80000000000 */
[----:B------:R-:W-:-:S04]  /*6540*/  FMUL.RZ R8, R3, R0 ;  /* 0x0000000003087220 */ /* 0x000fc8000040c000 */
[----:B------:R-:W1:Y:S02]  /*6550*/  F2I.U32.TRUNC.NTZ R0, R8 ;  /* 0x0000000800007305 */ /* 0x000e64000020f000 */
[----:B-1----:R-:W-:Y:S02]  /*6560*/  LOP3.LUT R0, R0, 0xffff, RZ, 0xc0, !PT ;  /* 0x0000ffff00007812 */ /* 0x002fe400078ec0ff */
[----:B------:R-:W-:Y:S01]  /*6570*/  @!P1 MOV R0, 0xffffffff ;  /* 0xffffffff00009802 */ /* 0x000fe20000000f00 */
[----:B------:R-:W-:Y:S06]  /*6580*/  RET.REL.NODEC R4 `(_ZN9deep_gemm24sm100_fp8_gemm_1d1d_implILN4cute4UMMA5MajorE0ELS3_0ELj0ELj7168ELj2048ELj128ELj160ELj128ELj64ELj128ELj128ELj64ELj5ELj128ELj128ELj1ELb0ELj135ELNS_8GemmTypeE1ELb0EN7cutlass10bfloat16_tENS_16EpilogueIdentityEEEvPijjj14CUtensorMap_stS9_S9_S9_S9_) ;  /* 0xffffff98049c7950 */ /* 0x000fec0003c3ffff */
.L_x_106:
[----:B------:R-:W-:-:S00]  /*6590*/  BRA `(.L_x_106) ;  /* 0xfffffffc00fc7947 */ /* 0x000fc0000383ffff */
[----:B------:R-:W-:-:S00]  /*65a0*/  NOP ;  /* 0x0000000000007918 */ /* 0x000fc00000000000 */
        /* <DEDUP_REMOVED lines=13> */
.L_x_110:


//--------------------- .nv.shared._ZN9deep_gemm24sm100_fp8_gemm_1d1d_implILN4cute4UMMA5MajorE0ELS3_0ELj0ELj7168ELj2048ELj128ELj160ELj128ELj64ELj128ELj128ELj64ELj5ELj128ELj128ELj1ELb0ELj135ELNS_8GemmTypeE1ELb0EN7cutlass10bfloat16_tENS_16EpilogueIdentityEEEvPijjj14CUtensorMap_stS9_S9_S9_S9_ --------------------------
	.section	.nv.shared._ZN9deep_gemm24sm100_fp8_gemm_1d1d_implILN4cute4UMMA5MajorE0ELS3_0ELj0ELj7168ELj2048ELj128ELj160ELj128ELj64ELj128ELj128ELj64ELj5ELj128ELj128ELj1ELb0ELj135ELNS_8GemmTypeE1ELb0EN7cutlass10bfloat16_tENS_16EpilogueIdentityEEEvPijjj14CUtensorMap_stS9_S9_S9_S9_,"aw",@nobits
	.sectionflags	@""
	.align	1024
	.zero		1024


//--------------------- .nv.shared.reserved.0     --------------------------
	.section	.nv.shared.reserved.0,"aw",@nobits
	.align	8
	.weak		__nv_reservedSMEM_offset_0_alias
	.size		__nv_reservedSMEM_offset_0_alias, 0, 64
	.other		__nv_reservedSMEM_offset_0_alias,@"STO_CUDA_RESERVED_SHARED STV_DEFAULT"
__nv_reservedSMEM_offset_0_alias:
	.zero		0
.nv.shared.reserved.0:
	.zero		64
	.weak		__nv_reservedSMEM_allocation_phase
	.type		__nv_reservedSMEM_allocation_phase,@object
	.size		__nv_reservedSMEM_allocation_phase,(.L_0 - __nv_reservedSMEM_allocation_phase)
__nv_reservedSMEM_allocation_phase:
	.zero		1
.L_0:
	.zero		7
	.weak		__nv_reservedSMEM_devtool_atexit_pc
	.type		__nv_reservedSMEM_devtool_atexit_pc,@object
	.size		__nv_reservedSMEM_devtool_atexit_pc,(__nv_reservedSMEM_allocation_mask - __nv_reservedSMEM_devtool_atexit_pc)
__nv_reservedSMEM_devtool_atexit_pc:
	.zero		8
	.weak		__nv_reservedSMEM_allocation_mask
	.type		__nv_reservedSMEM_allocation_mask,@object
	.size		__nv_reservedSMEM_allocation_mask,(.L_2 - __nv_reservedSMEM_allocation_mask)
__nv_reservedSMEM_allocation_mask:
	.zero		4
.L_2:


//--------------------- .nv.global                --------------------------
	.section	.nv.global,"aw",@nobits
.nv.global:
	.type		_ZN47_INTERNAL_b75de019_9_kernel_cu_4bb2f161_28915324cute1_E,@object
	.size		_ZN47_INTERNAL_b75de019_9_kernel_cu_4bb2f161_28915324cute1_E,(_ZN47_INTERNAL_b75de019_9_kernel_cu_4bb2f161_28915324cuda3std3__45__cpo6cbeginE - _ZN47_INTERNAL_b75de019_9_kernel_cu_4bb2f161_28915324cute1_E)
_ZN47_INTERNAL_b75de019_9_kernel_cu_4bb2f161_28915324cute1_E:
	.zero		1
	.type		_ZN47_INTERNAL_b75de019_9_kernel_cu_4bb2f161_28915324cuda3std3__45__cpo6cbeginE,@object
	.size		_ZN47_INTERNAL_b75de019_9_kernel_cu_4bb2f161_28915324cuda3std3__45__cpo6cbeginE,(_ZN47_INTERNAL_b75de019_9_kernel_cu_4bb2f161_28915324cuda3std3__48in_placeE - _ZN47_INTERNAL_b75de019_9_kernel_cu_4bb2f161_28915324cuda3std3__45__cpo6cbeginE)
_ZN47_INTERNAL_b75de019_9_kernel_cu_4bb2f161_28915324cuda3std3__45__cpo6cbeginE:
	.zero		1
	.type		_ZN47_INTERNAL_b75de019_9_kernel_cu_4bb2f161_28915324cuda3std3__48in_placeE,@object
	.size		_ZN47_INTERNAL_b75de019_9_kernel_cu_4bb2f161_28915324cuda3std3__48in_placeE,(_ZN47_INTERNAL_b75de019_9_kernel_cu_4bb2f161_28915324cuda3std6ranges3__45__cpo9iter_moveE - _ZN47_INTERNAL_b75de019_9_kernel_cu_4bb2f161_28915324cuda3std3__48in_placeE)
_ZN47_INTERNAL_b75de019_9_kernel_cu_4bb2f161_28915324cuda3std3__48in_placeE:
	.zero		1
	.type		_ZN47_INTERNAL_b75de019_9_kernel_cu_4bb2f161_28915324cuda3std6ranges3__45__cpo9iter_moveE,@object
	.size		_ZN47_INTERNAL_b75de019_9_kernel_cu_4bb2f161_28915324cuda3std6ranges3__45__cpo9iter_moveE,(_ZN47_INTERNAL_b75de019_9_kernel_cu_4bb2f161_28915324cuda3std3__45__cpo5beginE - _ZN47_INTERNAL_b75de019_9_kernel_cu_4bb2f161_28915324cuda3std6ranges3__45__cpo9iter_moveE)
_ZN47_INTERNAL_b75de019_9_kernel_cu_4bb2f161_28915324cuda3std6ranges3__45__cpo9iter_moveE:
	.zero		1
	.type		_ZN47_INTERNAL_b75de019_9_kernel_cu_4bb2f161_28915324cuda3std3__45__cpo5beginE,@object
	.size		_ZN47_INTERNAL_b75de019_9_kernel_cu_4bb2f161_28915324cuda3std3__45__cpo5beginE,(_ZN47_INTERNAL_b75de019_9_kernel_cu_4bb2f161_28915324cuda3std3__449_GLOBAL__N__b75de019_9_kernel_cu_4bb2f161_28915326ignoreE - _ZN47_INTERNAL_b75de019_9_kernel_cu_4bb2f161_28915324cuda3std3__45__cpo5beginE)
_ZN47_INTERNAL_b75de019_9_kernel_cu_4bb2f161_28915324cuda3std3__45__cpo5beginE:
	.zero		1
	.type		_ZN47_INTERNAL_b75de019_9_kernel_cu_4bb2f161_28915324cuda3std3__449_GLOBAL__N__b75de019_9_kernel_cu_4bb2f161_28915326ignoreE,@object
	.size		_ZN47_INTERNAL_b75de019_9_kernel_cu_4bb2f161_28915324cuda3std3__449_GLOBAL__N__b75de019_9_kernel_cu_4bb2f161_28915326ignoreE,(_ZN47_INTERNAL_b75de019_9_kernel_cu_4bb2f161_28915324cute7productE - _ZN47_INTERNAL_b75de019_9_kernel_cu_4bb2f161_28915324cuda3std3__449_GLOBAL__N__b75de019_9_kernel_cu_4bb2f161_28915326ignoreE)
_ZN47_INTERNAL_b75de019_9_kernel_cu_4bb2f161_28915324cuda3std3__449_GLOBAL__N__b75de019_9_kernel_cu_4bb2f161_28915326ignoreE:
	.zero		1
	.type		_ZN47_INTERNAL_b75de019_9_kernel_cu_4bb2f161_28915324cute7productE,@object
	.size		_ZN47_INTERNAL_b75de019_9_kernel_cu_4bb2f161_28915324cute7productE,(_ZN47_INTERNAL_b75de019_9_kernel_cu_4bb2f161_28915324cuda3std3__45__cpo3endE - _ZN47_INTERNAL_b75de019_9_kernel_cu_4bb2f161_28915324cute7productE)
_ZN47_INTERNAL_b75de019_9_kernel_cu_4bb2f161_28915324cute7productE:
	.zero		1
	.type		_ZN47_INTERNAL_b75de019_9_kernel_cu_4bb2f161_28915324cuda3std3__45__cpo3endE,@object
	.size		_ZN47_INTERNAL_b75de019_9_kernel_cu_4bb2f161_28915324cuda3std3__45__cpo3endE,(_ZN47_INTERNAL_b75de019_9_kernel_cu_4bb2f161_28915324cuda3std3__419piecewise_constructE - _ZN47_INTERNAL_b75de019_9_kernel_cu_4bb2f161_28915324cuda3std3__45__cpo3endE)
_ZN47_INTERNAL_b75de019_9_kernel_cu_4bb2f161_28915324cuda3std3__45__cpo3endE:
	.zero		1
	.type		_ZN47_INTERNAL_b75de019_9_kernel_cu_4bb2f161_28915324cuda3std3__419piecewise_constructE,@object
	.size		_ZN47_INTERNAL_b75de019_9_kernel_cu_4bb2f161_28915324cuda3std3__419piecewise_constructE,(_ZN47_INTERNAL_b75de019_9_kernel_cu_4bb2f161_28915324cuda3std3__45__cpo4cendE - _ZN47_INTERNAL_b75de019_9_kernel_cu_4bb2f161_28915324cuda3std3__419piecewise_constructE)
_ZN47_INTERNAL_b75de019_9_kernel_cu_4bb2f161_28915324cuda3std3__419piecewise_constructE:
	.zero		1
	.type		_ZN47_INTERNAL_b75de019_9_kernel_cu_4bb2f161_28915324cuda3std3__45__cpo4cendE,@object
	.size		_ZN47_INTERNAL_b75de019_9_kernel_cu_4bb2f161_28915324cuda3std3__45__cpo4cendE,(_ZN47_INTERNAL_b75de019_9_kernel_cu_4bb2f161_28915324cuda3std6ranges3__45__cpo4swapE - _ZN47_INTERNAL_b75de019_9_kernel_cu_4bb2f161_28915324cuda3std3__45__cpo4cendE)
_ZN47_INTERNAL_b75de019_9_kernel_cu_4bb2f161_28915324cuda3std3__45__cpo4cendE:
	.zero		1
	.type		_ZN47_INTERNAL_b75de019_9_kernel_cu_4bb2f161_28915324cuda3std6ranges3__45__cpo4swapE,@object
	.size		_ZN47_INTERNAL_b75de019_9_kernel_cu_4bb2f161_28915324cuda3std6ranges3__45__cpo4swapE,(.L_10 - _ZN47_INTERNAL_b75de019_9_kernel_cu_4bb2f161_28915324cuda3std6ranges3__45__cpo4swapE)
_ZN47_INTERNAL_b75de019_9_kernel_cu_4bb2f161_28915324cuda3std6ranges3__45__cpo4swapE:
	.zero		1
.L_10:


//--------------------- .nv.constant0._ZN9deep_gemm24sm100_fp8_gemm_1d1d_implILN4cute4UMMA5MajorE0ELS3_0ELj0ELj7168ELj2048ELj128ELj160ELj128ELj64ELj128ELj128ELj64ELj5ELj128ELj128ELj1ELb0ELj135ELNS_8GemmTypeE1ELb0EN7cutlass10bfloat16_tENS_16EpilogueIdentityEEEvPijjj14CUtensorMap_stS9_S9_S9_S9_ --------------------------
	.section	.nv.constant0._ZN9deep_gemm24sm100_fp8_gemm_1d1d_implILN4cute4UMMA5MajorE0ELS3_0ELj0ELj7168ELj2048ELj128ELj160ELj128ELj64ELj128ELj128ELj64ELj5ELj128ELj128ELj1ELb0ELj135ELNS_8GemmTypeE1ELb0EN7cutlass10bfloat16_tENS_16EpilogueIdentityEEEvPijjj14CUtensorMap_stS9_S9_S9_S9_,"a",@progbits
	.sectionflags	@""
	.align	4
.nv.constant0._ZN9deep_gemm24sm100_fp8_gemm_1d1d_implILN4cute4UMMA5MajorE0ELS3_0ELj0ELj7168ELj2048ELj128ELj160ELj128ELj64ELj128ELj128ELj64ELj5ELj128ELj128ELj1ELb0ELj135ELNS_8GemmTypeE1ELb0EN7cutlass10bfloat16_tENS_16EpilogueIdentityEEEvPijjj14CUtensorMap_stS9_S9_S9_S9_:
	.zero		1600


//--------------------- SYMBOLS --------------------------

	.type		.nv.reservedSmem.offset0,@object
	.size		.nv.reservedSmem.offset0,0x4
	.type		.nv.reservedSmem.cap,@object
	.size		.nv.reservedSmem.cap,0x4
